//
// Generated by NVIDIA NVVM Compiler
//
// Compiler Build ID: CL-36424714
// Cuda compilation tools, release 13.0, V13.0.88
// Based on NVVM 20.0.0
//

.version 9.0
.target sm_100
.address_size 64

	// .globl	_Z13print_mat_devPfii
.extern .func  (.param .b32 func_retval0) vprintf
(
	.param .b64 vprintf_param_0,
	.param .b64 vprintf_param_1
)
;
.global .align 1 .b8 $str[9] = {82, 111, 119, 32, 37, 51, 100, 58};
.global .align 1 .b8 $str$1[7] = {37, 54, 46, 50, 102, 32};
.global .align 1 .b8 $str$2[2] = {10};

.visible .entry _Z13print_mat_devPfii(
	.param .u64 .ptr .align 1 _Z13print_mat_devPfii_param_0,
	.param .u32 _Z13print_mat_devPfii_param_1,
	.param .u32 _Z13print_mat_devPfii_param_2
)
{
	.local .align 8 .b8 	__local_depot0[8];
	.reg .b64 	%SP;
	.reg .b64 	%SPL;
	.reg .pred 	%p<21>;
	.reg .b32 	%r<191>;
	.reg .b32 	%f<32>;
	.reg .b64 	%rd<75>;
	.reg .b64 	%fd<32>;

	mov.u64 	%SPL, __local_depot0;
	cvta.local.u64 	%SP, %SPL;
	ld.param.u64 	%rd7, [_Z13print_mat_devPfii_param_0];
	ld.param.u32 	%r26, [_Z13print_mat_devPfii_param_1];
	cvta.to.global.u64 	%rd1, %rd7;
	add.u64 	%rd8, %SP, 0;
	add.u64 	%rd2, %SPL, 0;
	setp.lt.s32 	%p1, %r26, 1;
	@%p1 bra 	$L__BB0_28;
	ld.param.u32 	%r176, [_Z13print_mat_devPfii_param_2];
	setp.lt.s32 	%p2, %r176, 1;
	@%p2 bra 	$L__BB0_17;
	ld.param.u32 	%r177, [_Z13print_mat_devPfii_param_2];
	and.b32  	%r1, %r177, 15;
	and.b32  	%r2, %r177, 7;
	mov.b32 	%r182, 0;
	mov.u64 	%rd29, $str;
	mov.u64 	%rd72, $str$2;
	mov.u64 	%rd59, $str$1;
$L__BB0_3:
	ld.param.u32 	%r178, [_Z13print_mat_devPfii_param_2];
	setp.lt.u32 	%p11, %r178, 16;
	st.local.u32 	[%rd2], %r182;
	cvta.global.u64 	%rd30, %rd29;
	{ // callseq 30, 0
	.param .b64 param0;
	st.param.b64 	[param0], %rd30;
	.param .b64 param1;
	st.param.b64 	[param1], %rd8;
	.param .b32 retval0;
	call.uni (retval0), 
	vprintf, 
	(
	param0, 
	param1
	);
	ld.param.b32 	%r104, [retval0];
	} // callseq 30
	mul.lo.s32 	%r4, %r182, %r178;
	mov.b32 	%r185, 0;
	@%p11 bra 	$L__BB0_6;
	ld.param.u32 	%r179, [_Z13print_mat_devPfii_param_2];
	and.b32  	%r106, %r179, 2147483632;
	neg.s32 	%r183, %r106;
	mul.wide.u32 	%rd32, %r4, 4;
	add.s64 	%rd33, %rd1, %rd32;
	add.s64 	%rd74, %rd33, 32;
$L__BB0_5:
	.pragma "nounroll";
	ld.param.u32 	%r180, [_Z13print_mat_devPfii_param_2];
	and.b32  	%r185, %r180, 2147483632;
	ld.global.f32 	%f1, [%rd74+-32];
	cvt.f64.f32 	%fd1, %f1;
	st.local.f64 	[%rd2], %fd1;
	mov.u64 	%rd34, $str$1;
	cvta.global.u64 	%rd35, %rd34;
	add.u64 	%rd36, %SP, 0;
	{ // callseq 31, 0
	.param .b64 param0;
	st.param.b64 	[param0], %rd35;
	.param .b64 param1;
	st.param.b64 	[param1], %rd36;
	.param .b32 retval0;
	call.uni (retval0), 
	vprintf, 
	(
	param0, 
	param1
	);
	ld.param.b32 	%r107, [retval0];
	} // callseq 31
	ld.global.f32 	%f2, [%rd74+-28];
	cvt.f64.f32 	%fd2, %f2;
	st.local.f64 	[%rd2], %fd2;
	{ // callseq 32, 0
	.param .b64 param0;
	st.param.b64 	[param0], %rd35;
	.param .b64 param1;
	st.param.b64 	[param1], %rd36;
	.param .b32 retval0;
	call.uni (retval0), 
	vprintf, 
	(
	param0, 
	param1
	);
	ld.param.b32 	%r109, [retval0];
	} // callseq 32
	ld.global.f32 	%f3, [%rd74+-24];
	cvt.f64.f32 	%fd3, %f3;
	st.local.f64 	[%rd2], %fd3;
	{ // callseq 33, 0
	.param .b64 param0;
	st.param.b64 	[param0], %rd35;
	.param .b64 param1;
	st.param.b64 	[param1], %rd36;
	.param .b32 retval0;
	call.uni (retval0), 
	vprintf, 
	(
	param0, 
	param1
	);
	ld.param.b32 	%r111, [retval0];
	} // callseq 33
	ld.global.f32 	%f4, [%rd74+-20];
	cvt.f64.f32 	%fd4, %f4;
	st.local.f64 	[%rd2], %fd4;
	{ // callseq 34, 0
	.param .b64 param0;
	st.param.b64 	[param0], %rd35;
	.param .b64 param1;
	st.param.b64 	[param1], %rd36;
	.param .b32 retval0;
	call.uni (retval0), 
	vprintf, 
	(
	param0, 
	param1
	);
	ld.param.b32 	%r113, [retval0];
	} // callseq 34
	ld.global.f32 	%f5, [%rd74+-16];
	cvt.f64.f32 	%fd5, %f5;
	st.local.f64 	[%rd2], %fd5;
	{ // callseq 35, 0
	.param .b64 param0;
	st.param.b64 	[param0], %rd35;
	.param .b64 param1;
	st.param.b64 	[param1], %rd36;
	.param .b32 retval0;
	call.uni (retval0), 
	vprintf, 
	(
	param0, 
	param1
	);
	ld.param.b32 	%r115, [retval0];
	} // callseq 35
	ld.global.f32 	%f6, [%rd74+-12];
	cvt.f64.f32 	%fd6, %f6;
	st.local.f64 	[%rd2], %fd6;
	{ // callseq 36, 0
	.param .b64 param0;
	st.param.b64 	[param0], %rd35;
	.param .b64 param1;
	st.param.b64 	[param1], %rd36;
	.param .b32 retval0;
	call.uni (retval0), 
	vprintf, 
	(
	param0, 
	param1
	);
	ld.param.b32 	%r117, [retval0];
	} // callseq 36
	ld.global.f32 	%f7, [%rd74+-8];
	cvt.f64.f32 	%fd7, %f7;
	st.local.f64 	[%rd2], %fd7;
	{ // callseq 37, 0
	.param .b64 param0;
	st.param.b64 	[param0], %rd35;
	.param .b64 param1;
	st.param.b64 	[param1], %rd36;
	.param .b32 retval0;
	call.uni (retval0), 
	vprintf, 
	(
	param0, 
	param1
	);
	ld.param.b32 	%r119, [retval0];
	} // callseq 37
	ld.global.f32 	%f8, [%rd74+-4];
	cvt.f64.f32 	%fd8, %f8;
	st.local.f64 	[%rd2], %fd8;
	{ // callseq 38, 0
	.param .b64 param0;
	st.param.b64 	[param0], %rd35;
	.param .b64 param1;
	st.param.b64 	[param1], %rd36;
	.param .b32 retval0;
	call.uni (retval0), 
	vprintf, 
	(
	param0, 
	param1
	);
	ld.param.b32 	%r121, [retval0];
	} // callseq 38
	ld.global.f32 	%f9, [%rd74];
	cvt.f64.f32 	%fd9, %f9;
	st.local.f64 	[%rd2], %fd9;
	{ // callseq 39, 0
	.param .b64 param0;
	st.param.b64 	[param0], %rd35;
	.param .b64 param1;
	st.param.b64 	[param1], %rd36;
	.param .b32 retval0;
	call.uni (retval0), 
	vprintf, 
	(
	param0, 
	param1
	);
	ld.param.b32 	%r123, [retval0];
	} // callseq 39
	ld.global.f32 	%f10, [%rd74+4];
	cvt.f64.f32 	%fd10, %f10;
	st.local.f64 	[%rd2], %fd10;
	{ // callseq 40, 0
	.param .b64 param0;
	st.param.b64 	[param0], %rd35;
	.param .b64 param1;
	st.param.b64 	[param1], %rd36;
	.param .b32 retval0;
	call.uni (retval0), 
	vprintf, 
	(
	param0, 
	param1
	);
	ld.param.b32 	%r125, [retval0];
	} // callseq 40
	ld.global.f32 	%f11, [%rd74+8];
	cvt.f64.f32 	%fd11, %f11;
	st.local.f64 	[%rd2], %fd11;
	{ // callseq 41, 0
	.param .b64 param0;
	st.param.b64 	[param0], %rd35;
	.param .b64 param1;
	st.param.b64 	[param1], %rd36;
	.param .b32 retval0;
	call.uni (retval0), 
	vprintf, 
	(
	param0, 
	param1
	);
	ld.param.b32 	%r127, [retval0];
	} // callseq 41
	ld.global.f32 	%f12, [%rd74+12];
	cvt.f64.f32 	%fd12, %f12;
	st.local.f64 	[%rd2], %fd12;
	{ // callseq 42, 0
	.param .b64 param0;
	st.param.b64 	[param0], %rd35;
	.param .b64 param1;
	st.param.b64 	[param1], %rd36;
	.param .b32 retval0;
	call.uni (retval0), 
	vprintf, 
	(
	param0, 
	param1
	);
	ld.param.b32 	%r129, [retval0];
	} // callseq 42
	ld.global.f32 	%f13, [%rd74+16];
	cvt.f64.f32 	%fd13, %f13;
	st.local.f64 	[%rd2], %fd13;
	{ // callseq 43, 0
	.param .b64 param0;
	st.param.b64 	[param0], %rd35;
	.param .b64 param1;
	st.param.b64 	[param1], %rd36;
	.param .b32 retval0;
	call.uni (retval0), 
	vprintf, 
	(
	param0, 
	param1
	);
	ld.param.b32 	%r131, [retval0];
	} // callseq 43
	ld.global.f32 	%f14, [%rd74+20];
	cvt.f64.f32 	%fd14, %f14;
	st.local.f64 	[%rd2], %fd14;
	{ // callseq 44, 0
	.param .b64 param0;
	st.param.b64 	[param0], %rd35;
	.param .b64 param1;
	st.param.b64 	[param1], %rd36;
	.param .b32 retval0;
	call.uni (retval0), 
	vprintf, 
	(
	param0, 
	param1
	);
	ld.param.b32 	%r133, [retval0];
	} // callseq 44
	ld.global.f32 	%f15, [%rd74+24];
	cvt.f64.f32 	%fd15, %f15;
	st.local.f64 	[%rd2], %fd15;
	{ // callseq 45, 0
	.param .b64 param0;
	st.param.b64 	[param0], %rd35;
	.param .b64 param1;
	st.param.b64 	[param1], %rd36;
	.param .b32 retval0;
	call.uni (retval0), 
	vprintf, 
	(
	param0, 
	param1
	);
	ld.param.b32 	%r135, [retval0];
	} // callseq 45
	ld.global.f32 	%f16, [%rd74+28];
	cvt.f64.f32 	%fd16, %f16;
	st.local.f64 	[%rd2], %fd16;
	{ // callseq 46, 0
	.param .b64 param0;
	st.param.b64 	[param0], %rd35;
	.param .b64 param1;
	st.param.b64 	[param1], %rd36;
	.param .b32 retval0;
	call.uni (retval0), 
	vprintf, 
	(
	param0, 
	param1
	);
	ld.param.b32 	%r137, [retval0];
	} // callseq 46
	add.s32 	%r183, %r183, 16;
	add.s64 	%rd74, %rd74, 64;
	setp.eq.s32 	%p12, %r183, 0;
	@%p12 bra 	$L__BB0_6;
	bra.uni 	$L__BB0_5;
$L__BB0_6:
	setp.eq.s32 	%p13, %r1, 0;
	@%p13 bra 	$L__BB0_16;
	add.s32 	%r139, %r1, -1;
	setp.lt.u32 	%p14, %r139, 7;
	@%p14 bra 	$L__BB0_9;
	add.s32 	%r140, %r185, %r4;
	mul.wide.u32 	%rd37, %r140, 4;
	add.s64 	%rd38, %rd1, %rd37;
	ld.global.f32 	%f17, [%rd38];
	cvt.f64.f32 	%fd17, %f17;
	st.local.f64 	[%rd2], %fd17;
	cvta.global.u64 	%rd40, %rd59;
	{ // callseq 47, 0
	.param .b64 param0;
	st.param.b64 	[param0], %rd40;
	.param .b64 param1;
	st.param.b64 	[param1], %rd8;
	.param .b32 retval0;
	call.uni (retval0), 
	vprintf, 
	(
	param0, 
	param1
	);
	ld.param.b32 	%r141, [retval0];
	} // callseq 47
	cvt.u64.u32 	%rd42, %r4;
	cvt.u64.u32 	%rd43, %r185;
	add.s64 	%rd44, %rd43, %rd42;
	shl.b64 	%rd45, %rd44, 2;
	add.s64 	%rd46, %rd1, %rd45;
	ld.global.f32 	%f18, [%rd46+4];
	cvt.f64.f32 	%fd18, %f18;
	st.local.f64 	[%rd2], %fd18;
	{ // callseq 48, 0
	.param .b64 param0;
	st.param.b64 	[param0], %rd40;
	.param .b64 param1;
	st.param.b64 	[param1], %rd8;
	.param .b32 retval0;
	call.uni (retval0), 
	vprintf, 
	(
	param0, 
	param1
	);
	ld.param.b32 	%r143, [retval0];
	} // callseq 48
	ld.global.f32 	%f19, [%rd46+8];
	cvt.f64.f32 	%fd19, %f19;
	st.local.f64 	[%rd2], %fd19;
	{ // callseq 49, 0
	.param .b64 param0;
	st.param.b64 	[param0], %rd40;
	.param .b64 param1;
	st.param.b64 	[param1], %rd8;
	.param .b32 retval0;
	call.uni (retval0), 
	vprintf, 
	(
	param0, 
	param1
	);
	ld.param.b32 	%r145, [retval0];
	} // callseq 49
	ld.global.f32 	%f20, [%rd46+12];
	cvt.f64.f32 	%fd20, %f20;
	st.local.f64 	[%rd2], %fd20;
	{ // callseq 50, 0
	.param .b64 param0;
	st.param.b64 	[param0], %rd40;
	.param .b64 param1;
	st.param.b64 	[param1], %rd8;
	.param .b32 retval0;
	call.uni (retval0), 
	vprintf, 
	(
	param0, 
	param1
	);
	ld.param.b32 	%r147, [retval0];
	} // callseq 50
	ld.global.f32 	%f21, [%rd46+16];
	cvt.f64.f32 	%fd21, %f21;
	st.local.f64 	[%rd2], %fd21;
	{ // callseq 51, 0
	.param .b64 param0;
	st.param.b64 	[param0], %rd40;
	.param .b64 param1;
	st.param.b64 	[param1], %rd8;
	.param .b32 retval0;
	call.uni (retval0), 
	vprintf, 
	(
	param0, 
	param1
	);
	ld.param.b32 	%r149, [retval0];
	} // callseq 51
	ld.global.f32 	%f22, [%rd46+20];
	cvt.f64.f32 	%fd22, %f22;
	st.local.f64 	[%rd2], %fd22;
	{ // callseq 52, 0
	.param .b64 param0;
	st.param.b64 	[param0], %rd40;
	.param .b64 param1;
	st.param.b64 	[param1], %rd8;
	.param .b32 retval0;
	call.uni (retval0), 
	vprintf, 
	(
	param0, 
	param1
	);
	ld.param.b32 	%r151, [retval0];
	} // callseq 52
	ld.global.f32 	%f23, [%rd46+24];
	cvt.f64.f32 	%fd23, %f23;
	st.local.f64 	[%rd2], %fd23;
	{ // callseq 53, 0
	.param .b64 param0;
	st.param.b64 	[param0], %rd40;
	.param .b64 param1;
	st.param.b64 	[param1], %rd8;
	.param .b32 retval0;
	call.uni (retval0), 
	vprintf, 
	(
	param0, 
	param1
	);
	ld.param.b32 	%r153, [retval0];
	} // callseq 53
	ld.global.f32 	%f24, [%rd46+28];
	cvt.f64.f32 	%fd24, %f24;
	st.local.f64 	[%rd2], %fd24;
	{ // callseq 54, 0
	.param .b64 param0;
	st.param.b64 	[param0], %rd40;
	.param .b64 param1;
	st.param.b64 	[param1], %rd8;
	.param .b32 retval0;
	call.uni (retval0), 
	vprintf, 
	(
	param0, 
	param1
	);
	ld.param.b32 	%r155, [retval0];
	} // callseq 54
	add.s32 	%r185, %r185, 8;
$L__BB0_9:
	setp.eq.s32 	%p15, %r2, 0;
	@%p15 bra 	$L__BB0_16;
	add.s32 	%r157, %r2, -1;
	setp.lt.u32 	%p16, %r157, 3;
	@%p16 bra 	$L__BB0_12;
	add.s32 	%r158, %r185, %r4;
	mul.wide.u32 	%rd47, %r158, 4;
	add.s64 	%rd48, %rd1, %rd47;
	ld.global.f32 	%f25, [%rd48];
	cvt.f64.f32 	%fd25, %f25;
	st.local.f64 	[%rd2], %fd25;
	cvta.global.u64 	%rd50, %rd59;
	{ // callseq 55, 0
	.param .b64 param0;
	st.param.b64 	[param0], %rd50;
	.param .b64 param1;
	st.param.b64 	[param1], %rd8;
	.param .b32 retval0;
	call.uni (retval0), 
	vprintf, 
	(
	param0, 
	param1
	);
	ld.param.b32 	%r159, [retval0];
	} // callseq 55
	cvt.u64.u32 	%rd52, %r4;
	cvt.u64.u32 	%rd53, %r185;
	add.s64 	%rd54, %rd53, %rd52;
	shl.b64 	%rd55, %rd54, 2;
	add.s64 	%rd56, %rd1, %rd55;
	ld.global.f32 	%f26, [%rd56+4];
	cvt.f64.f32 	%fd26, %f26;
	st.local.f64 	[%rd2], %fd26;
	{ // callseq 56, 0
	.param .b64 param0;
	st.param.b64 	[param0], %rd50;
	.param .b64 param1;
	st.param.b64 	[param1], %rd8;
	.param .b32 retval0;
	call.uni (retval0), 
	vprintf, 
	(
	param0, 
	param1
	);
	ld.param.b32 	%r161, [retval0];
	} // callseq 56
	ld.global.f32 	%f27, [%rd56+8];
	cvt.f64.f32 	%fd27, %f27;
	st.local.f64 	[%rd2], %fd27;
	{ // callseq 57, 0
	.param .b64 param0;
	st.param.b64 	[param0], %rd50;
	.param .b64 param1;
	st.param.b64 	[param1], %rd8;
	.param .b32 retval0;
	call.uni (retval0), 
	vprintf, 
	(
	param0, 
	param1
	);
	ld.param.b32 	%r163, [retval0];
	} // callseq 57
	ld.global.f32 	%f28, [%rd56+12];
	cvt.f64.f32 	%fd28, %f28;
	st.local.f64 	[%rd2], %fd28;
	{ // callseq 58, 0
	.param .b64 param0;
	st.param.b64 	[param0], %rd50;
	.param .b64 param1;
	st.param.b64 	[param1], %rd8;
	.param .b32 retval0;
	call.uni (retval0), 
	vprintf, 
	(
	param0, 
	param1
	);
	ld.param.b32 	%r165, [retval0];
	} // callseq 58
	add.s32 	%r185, %r185, 4;
$L__BB0_12:
	ld.param.u32 	%r181, [_Z13print_mat_devPfii_param_2];
	and.b32  	%r14, %r181, 3;
	setp.eq.s32 	%p17, %r14, 0;
	@%p17 bra 	$L__BB0_16;
	setp.eq.s32 	%p18, %r14, 1;
	add.s32 	%r167, %r185, %r4;
	mul.wide.u32 	%rd57, %r167, 4;
	add.s64 	%rd58, %rd1, %rd57;
	ld.global.f32 	%f29, [%rd58];
	cvt.f64.f32 	%fd29, %f29;
	st.local.f64 	[%rd2], %fd29;
	cvta.global.u64 	%rd60, %rd59;
	{ // callseq 59, 0
	.param .b64 param0;
	st.param.b64 	[param0], %rd60;
	.param .b64 param1;
	st.param.b64 	[param1], %rd8;
	.param .b32 retval0;
	call.uni (retval0), 
	vprintf, 
	(
	param0, 
	param1
	);
	ld.param.b32 	%r168, [retval0];
	} // callseq 59
	@%p18 bra 	$L__BB0_16;
	setp.eq.s32 	%p19, %r14, 2;
	cvt.u64.u32 	%rd62, %r4;
	cvt.u64.u32 	%rd63, %r185;
	add.s64 	%rd64, %rd63, %rd62;
	shl.b64 	%rd65, %rd64, 2;
	add.s64 	%rd6, %rd1, %rd65;
	ld.global.f32 	%f30, [%rd6+4];
	cvt.f64.f32 	%fd30, %f30;
	st.local.f64 	[%rd2], %fd30;
	cvta.global.u64 	%rd67, %rd59;
	{ // callseq 60, 0
	.param .b64 param0;
	st.param.b64 	[param0], %rd67;
	.param .b64 param1;
	st.param.b64 	[param1], %rd8;
	.param .b32 retval0;
	call.uni (retval0), 
	vprintf, 
	(
	param0, 
	param1
	);
	ld.param.b32 	%r170, [retval0];
	} // callseq 60
	@%p19 bra 	$L__BB0_16;
	ld.global.f32 	%f31, [%rd6+8];
	cvt.f64.f32 	%fd31, %f31;
	st.local.f64 	[%rd2], %fd31;
	cvta.global.u64 	%rd70, %rd59;
	{ // callseq 61, 0
	.param .b64 param0;
	st.param.b64 	[param0], %rd70;
	.param .b64 param1;
	st.param.b64 	[param1], %rd8;
	.param .b32 retval0;
	call.uni (retval0), 
	vprintf, 
	(
	param0, 
	param1
	);
	ld.param.b32 	%r172, [retval0];
	} // callseq 61
$L__BB0_16:
	cvta.global.u64 	%rd73, %rd72;
	{ // callseq 62, 0
	.param .b64 param0;
	st.param.b64 	[param0], %rd73;
	.param .b64 param1;
	st.param.b64 	[param1], 0;
	.param .b32 retval0;
	call.uni (retval0), 
	vprintf, 
	(
	param0, 
	param1
	);
	ld.param.b32 	%r174, [retval0];
	} // callseq 62
	add.s32 	%r182, %r182, 1;
	setp.eq.s32 	%p20, %r182, %r26;
	@%p20 bra 	$L__BB0_28;
	bra.uni 	$L__BB0_3;
$L__BB0_17:
	and.b32  	%r16, %r26, 7;
	setp.lt.u32 	%p3, %r26, 8;
	mov.b32 	%r189, 0;
	@%p3 bra 	$L__BB0_20;
	and.b32  	%r189, %r26, 2147483640;
	mov.b32 	%r187, 0;
	mov.u64 	%rd9, $str;
	mov.u64 	%rd12, $str$2;
$L__BB0_19:
	.pragma "nounroll";
	st.local.u32 	[%rd2], %r187;
	cvta.global.u64 	%rd10, %rd9;
	{ // callseq 0, 0
	.param .b64 param0;
	st.param.b64 	[param0], %rd10;
	.param .b64 param1;
	st.param.b64 	[param1], %rd8;
	.param .b32 retval0;
	call.uni (retval0), 
	vprintf, 
	(
	param0, 
	param1
	);
	ld.param.b32 	%r30, [retval0];
	} // callseq 0
	cvta.global.u64 	%rd13, %rd12;
	{ // callseq 1, 0
	.param .b64 param0;
	st.param.b64 	[param0], %rd13;
	.param .b64 param1;
	st.param.b64 	[param1], 0;
	.param .b32 retval0;
	call.uni (retval0), 
	vprintf, 
	(
	param0, 
	param1
	);
	ld.param.b32 	%r32, [retval0];
	} // callseq 1
	add.s32 	%r34, %r187, 1;
	st.local.u32 	[%rd2], %r34;
	{ // callseq 2, 0
	.param .b64 param0;
	st.param.b64 	[param0], %rd10;
	.param .b64 param1;
	st.param.b64 	[param1], %rd8;
	.param .b32 retval0;
	call.uni (retval0), 
	vprintf, 
	(
	param0, 
	param1
	);
	ld.param.b32 	%r35, [retval0];
	} // callseq 2
	{ // callseq 3, 0
	.param .b64 param0;
	st.param.b64 	[param0], %rd13;
	.param .b64 param1;
	st.param.b64 	[param1], 0;
	.param .b32 retval0;
	call.uni (retval0), 
	vprintf, 
	(
	param0, 
	param1
	);
	ld.param.b32 	%r37, [retval0];
	} // callseq 3
	add.s32 	%r39, %r187, 2;
	st.local.u32 	[%rd2], %r39;
	{ // callseq 4, 0
	.param .b64 param0;
	st.param.b64 	[param0], %rd10;
	.param .b64 param1;
	st.param.b64 	[param1], %rd8;
	.param .b32 retval0;
	call.uni (retval0), 
	vprintf, 
	(
	param0, 
	param1
	);
	ld.param.b32 	%r40, [retval0];
	} // callseq 4
	{ // callseq 5, 0
	.param .b64 param0;
	st.param.b64 	[param0], %rd13;
	.param .b64 param1;
	st.param.b64 	[param1], 0;
	.param .b32 retval0;
	call.uni (retval0), 
	vprintf, 
	(
	param0, 
	param1
	);
	ld.param.b32 	%r42, [retval0];
	} // callseq 5
	add.s32 	%r44, %r187, 3;
	st.local.u32 	[%rd2], %r44;
	{ // callseq 6, 0
	.param .b64 param0;
	st.param.b64 	[param0], %rd10;
	.param .b64 param1;
	st.param.b64 	[param1], %rd8;
	.param .b32 retval0;
	call.uni (retval0), 
	vprintf, 
	(
	param0, 
	param1
	);
	ld.param.b32 	%r45, [retval0];
	} // callseq 6
	{ // callseq 7, 0
	.param .b64 param0;
	st.param.b64 	[param0], %rd13;
	.param .b64 param1;
	st.param.b64 	[param1], 0;
	.param .b32 retval0;
	call.uni (retval0), 
	vprintf, 
	(
	param0, 
	param1
	);
	ld.param.b32 	%r47, [retval0];
	} // callseq 7
	add.s32 	%r49, %r187, 4;
	st.local.u32 	[%rd2], %r49;
	{ // callseq 8, 0
	.param .b64 param0;
	st.param.b64 	[param0], %rd10;
	.param .b64 param1;
	st.param.b64 	[param1], %rd8;
	.param .b32 retval0;
	call.uni (retval0), 
	vprintf, 
	(
	param0, 
	param1
	);
	ld.param.b32 	%r50, [retval0];
	} // callseq 8
	{ // callseq 9, 0
	.param .b64 param0;
	st.param.b64 	[param0], %rd13;
	.param .b64 param1;
	st.param.b64 	[param1], 0;
	.param .b32 retval0;
	call.uni (retval0), 
	vprintf, 
	(
	param0, 
	param1
	);
	ld.param.b32 	%r52, [retval0];
	} // callseq 9
	add.s32 	%r54, %r187, 5;
	st.local.u32 	[%rd2], %r54;
	{ // callseq 10, 0
	.param .b64 param0;
	st.param.b64 	[param0], %rd10;
	.param .b64 param1;
	st.param.b64 	[param1], %rd8;
	.param .b32 retval0;
	call.uni (retval0), 
	vprintf, 
	(
	param0, 
	param1
	);
	ld.param.b32 	%r55, [retval0];
	} // callseq 10
	{ // callseq 11, 0
	.param .b64 param0;
	st.param.b64 	[param0], %rd13;
	.param .b64 param1;
	st.param.b64 	[param1], 0;
	.param .b32 retval0;
	call.uni (retval0), 
	vprintf, 
	(
	param0, 
	param1
	);
	ld.param.b32 	%r57, [retval0];
	} // callseq 11
	add.s32 	%r59, %r187, 6;
	st.local.u32 	[%rd2], %r59;
	{ // callseq 12, 0
	.param .b64 param0;
	st.param.b64 	[param0], %rd10;
	.param .b64 param1;
	st.param.b64 	[param1], %rd8;
	.param .b32 retval0;
	call.uni (retval0), 
	vprintf, 
	(
	param0, 
	param1
	);
	ld.param.b32 	%r60, [retval0];
	} // callseq 12
	{ // callseq 13, 0
	.param .b64 param0;
	st.param.b64 	[param0], %rd13;
	.param .b64 param1;
	st.param.b64 	[param1], 0;
	.param .b32 retval0;
	call.uni (retval0), 
	vprintf, 
	(
	param0, 
	param1
	);
	ld.param.b32 	%r62, [retval0];
	} // callseq 13
	add.s32 	%r64, %r187, 7;
	st.local.u32 	[%rd2], %r64;
	{ // callseq 14, 0
	.param .b64 param0;
	st.param.b64 	[param0], %rd10;
	.param .b64 param1;
	st.param.b64 	[param1], %rd8;
	.param .b32 retval0;
	call.uni (retval0), 
	vprintf, 
	(
	param0, 
	param1
	);
	ld.param.b32 	%r65, [retval0];
	} // callseq 14
	{ // callseq 15, 0
	.param .b64 param0;
	st.param.b64 	[param0], %rd13;
	.param .b64 param1;
	st.param.b64 	[param1], 0;
	.param .b32 retval0;
	call.uni (retval0), 
	vprintf, 
	(
	param0, 
	param1
	);
	ld.param.b32 	%r67, [retval0];
	} // callseq 15
	add.s32 	%r187, %r187, 8;
	setp.ne.s32 	%p4, %r187, %r189;
	@%p4 bra 	$L__BB0_19;
$L__BB0_20:
	setp.eq.s32 	%p5, %r16, 0;
	@%p5 bra 	$L__BB0_28;
	and.b32  	%r21, %r26, 3;
	setp.lt.u32 	%p6, %r16, 4;
	@%p6 bra 	$L__BB0_23;
	st.local.u32 	[%rd2], %r189;
	mov.u64 	%rd14, $str;
	cvta.global.u64 	%rd15, %rd14;
	{ // callseq 16, 0
	.param .b64 param0;
	st.param.b64 	[param0], %rd15;
	.param .b64 param1;
	st.param.b64 	[param1], %rd8;
	.param .b32 retval0;
	call.uni (retval0), 
	vprintf, 
	(
	param0, 
	param1
	);
	ld.param.b32 	%r69, [retval0];
	} // callseq 16
	mov.u64 	%rd17, $str$2;
	cvta.global.u64 	%rd18, %rd17;
	{ // callseq 17, 0
	.param .b64 param0;
	st.param.b64 	[param0], %rd18;
	.param .b64 param1;
	st.param.b64 	[param1], 0;
	.param .b32 retval0;
	call.uni (retval0), 
	vprintf, 
	(
	param0, 
	param1
	);
	ld.param.b32 	%r71, [retval0];
	} // callseq 17
	add.s32 	%r73, %r189, 1;
	st.local.u32 	[%rd2], %r73;
	{ // callseq 18, 0
	.param .b64 param0;
	st.param.b64 	[param0], %rd15;
	.param .b64 param1;
	st.param.b64 	[param1], %rd8;
	.param .b32 retval0;
	call.uni (retval0), 
	vprintf, 
	(
	param0, 
	param1
	);
	ld.param.b32 	%r74, [retval0];
	} // callseq 18
	{ // callseq 19, 0
	.param .b64 param0;
	st.param.b64 	[param0], %rd18;
	.param .b64 param1;
	st.param.b64 	[param1], 0;
	.param .b32 retval0;
	call.uni (retval0), 
	vprintf, 
	(
	param0, 
	param1
	);
	ld.param.b32 	%r76, [retval0];
	} // callseq 19
	add.s32 	%r78, %r189, 2;
	st.local.u32 	[%rd2], %r78;
	{ // callseq 20, 0
	.param .b64 param0;
	st.param.b64 	[param0], %rd15;
	.param .b64 param1;
	st.param.b64 	[param1], %rd8;
	.param .b32 retval0;
	call.uni (retval0), 
	vprintf, 
	(
	param0, 
	param1
	);
	ld.param.b32 	%r79, [retval0];
	} // callseq 20
	{ // callseq 21, 0
	.param .b64 param0;
	st.param.b64 	[param0], %rd18;
	.param .b64 param1;
	st.param.b64 	[param1], 0;
	.param .b32 retval0;
	call.uni (retval0), 
	vprintf, 
	(
	param0, 
	param1
	);
	ld.param.b32 	%r81, [retval0];
	} // callseq 21
	add.s32 	%r83, %r189, 3;
	st.local.u32 	[%rd2], %r83;
	{ // callseq 22, 0
	.param .b64 param0;
	st.param.b64 	[param0], %rd15;
	.param .b64 param1;
	st.param.b64 	[param1], %rd8;
	.param .b32 retval0;
	call.uni (retval0), 
	vprintf, 
	(
	param0, 
	param1
	);
	ld.param.b32 	%r84, [retval0];
	} // callseq 22
	{ // callseq 23, 0
	.param .b64 param0;
	st.param.b64 	[param0], %rd18;
	.param .b64 param1;
	st.param.b64 	[param1], 0;
	.param .b32 retval0;
	call.uni (retval0), 
	vprintf, 
	(
	param0, 
	param1
	);
	ld.param.b32 	%r86, [retval0];
	} // callseq 23
	add.s32 	%r189, %r189, 4;
$L__BB0_23:
	setp.eq.s32 	%p7, %r21, 0;
	@%p7 bra 	$L__BB0_28;
	setp.eq.s32 	%p8, %r21, 1;
	@%p8 bra 	$L__BB0_26;
	st.local.u32 	[%rd2], %r189;
	mov.u64 	%rd19, $str;
	cvta.global.u64 	%rd20, %rd19;
	{ // callseq 24, 0
	.param .b64 param0;
	st.param.b64 	[param0], %rd20;
	.param .b64 param1;
	st.param.b64 	[param1], %rd8;
	.param .b32 retval0;
	call.uni (retval0), 
	vprintf, 
	(
	param0, 
	param1
	);
	ld.param.b32 	%r88, [retval0];
	} // callseq 24
	mov.u64 	%rd22, $str$2;
	cvta.global.u64 	%rd23, %rd22;
	{ // callseq 25, 0
	.param .b64 param0;
	st.param.b64 	[param0], %rd23;
	.param .b64 param1;
	st.param.b64 	[param1], 0;
	.param .b32 retval0;
	call.uni (retval0), 
	vprintf, 
	(
	param0, 
	param1
	);
	ld.param.b32 	%r90, [retval0];
	} // callseq 25
	add.s32 	%r92, %r189, 1;
	st.local.u32 	[%rd2], %r92;
	{ // callseq 26, 0
	.param .b64 param0;
	st.param.b64 	[param0], %rd20;
	.param .b64 param1;
	st.param.b64 	[param1], %rd8;
	.param .b32 retval0;
	call.uni (retval0), 
	vprintf, 
	(
	param0, 
	param1
	);
	ld.param.b32 	%r93, [retval0];
	} // callseq 26
	{ // callseq 27, 0
	.param .b64 param0;
	st.param.b64 	[param0], %rd23;
	.param .b64 param1;
	st.param.b64 	[param1], 0;
	.param .b32 retval0;
	call.uni (retval0), 
	vprintf, 
	(
	param0, 
	param1
	);
	ld.param.b32 	%r95, [retval0];
	} // callseq 27
	add.s32 	%r189, %r189, 2;
$L__BB0_26:
	and.b32  	%r97, %r26, 1;
	setp.eq.b32 	%p9, %r97, 1;
	not.pred 	%p10, %p9;
	@%p10 bra 	$L__BB0_28;
	st.local.u32 	[%rd2], %r189;
	mov.u64 	%rd24, $str;
	cvta.global.u64 	%rd25, %rd24;
	{ // callseq 28, 0
	.param .b64 param0;
	st.param.b64 	[param0], %rd25;
	.param .b64 param1;
	st.param.b64 	[param1], %rd8;
	.param .b32 retval0;
	call.uni (retval0), 
	vprintf, 
	(
	param0, 
	param1
	);
	ld.param.b32 	%r98, [retval0];
	} // callseq 28
	mov.u64 	%rd27, $str$2;
	cvta.global.u64 	%rd28, %rd27;
	{ // callseq 29, 0
	.param .b64 param0;
	st.param.b64 	[param0], %rd28;
	.param .b64 param1;
	st.param.b64 	[param1], 0;
	.param .b32 retval0;
	call.uni (retval0), 
	vprintf, 
	(
	param0, 
	param1
	);
	ld.param.b32 	%r100, [retval0];
	} // callseq 29
$L__BB0_28:
	ret;

}


// ===== COMPILED SASS (sm_100) =====

	.target	sm_100

	.elftype	@"ET_EXEC"


//--------------------- .note.nv.tkinfo           --------------------------
	.section	.note.nv.tkinfo,"",@"SHT_NOTE"
	.sectionflags	@"SHF_NOTE_NV_TKINFO"
	.tkinfo
        /*0018*/ 	.word	0x00000002
        /*0030*/ 	.string	""
        /*0030*/ 	.string	"ptxas"
        /*0030*/ 	.string	"Cuda compilation tools, release 13.0, V13.0.88"
        /*0030*/ 	.string	"Build cuda_13.0.r13.0/compiler.36424714_0"
        /*0030*/ 	.string	"-arch sm_100 -m 64 "



//--------------------- .note.nv.cuinfo           --------------------------
	.section	.note.nv.cuinfo,"",@"SHT_NOTE"
	.sectionflags	@"SHF_NOTE_NV_CUINFO"
        /*0018*/ 	.short	0x0002
        /*001a*/ 	.short	0x0064
        /*001c*/ 	.short	0x0082
	.zero		2


//--------------------- .nv.info                  --------------------------
	.section	.nv.info,"",@"SHT_CUDA_INFO"
	.align	4


	//----- nvinfo : EIATTR_REGCOUNT
	.align		4
        /*0000*/ 	.byte	0x04, 0x2f
        /*0002*/ 	.short	(.L_4 - .L_3)
	.align		4
.L_3:
        /*0004*/ 	.word	index@(_Z13print_mat_devPfii)
        /*0008*/ 	.word	0x0000001c


	//----- nvinfo : EIATTR_FRAME_SIZE
	.align		4
.L_4:
        /*000c*/ 	.byte	0x04, 0x11
        /*000e*/ 	.short	(.L_6 - .L_5)
	.align		4
.L_5:
        /*0010*/ 	.word	index@(_Z13print_mat_devPfii)
        /*0014*/ 	.word	0x00000008


	//----- nvinfo : EIATTR_MIN_STACK_SIZE
	.align		4
.L_6:
        /*0018*/ 	.byte	0x04, 0x12
        /*001a*/ 	.short	(.L_8 - .L_7)
	.align		4
.L_7:
        /*001c*/ 	.word	index@(_Z13print_mat_devPfii)
        /*0020*/ 	.word	0x00000008
.L_8:


//--------------------- .nv.compat                --------------------------
	.section	.nv.compat,"",@"SHT_CUDA_COMPAT_INFO"
	.align	4
        /*0000*/ 	.byte	0x02, 0x09, 0x00, 0x00, 0x02, 0x02, 0x01, 0x00, 0x02, 0x05, 0x05, 0x00, 0x03, 0x07, 0x01, 0x01
        /*0010*/ 	.byte	0x02, 0x03, 0x00, 0x00, 0x02, 0x06, 0x01, 0x00, 0x04, 0x0b, 0x08, 0x00, 0x09, 0x00, 0x00, 0x00
        /*0020*/ 	.byte	0x00, 0x00, 0x00, 0x00


//--------------------- .nv.info._Z13print_mat_devPfii --------------------------
	.section	.nv.info._Z13print_mat_devPfii,"",@"SHT_CUDA_INFO"
	.sectionflags	@""
	.align	4


	//----- nvinfo : EIATTR_CUDA_API_VERSION
	.align		4
        /*0000*/ 	.byte	0x04, 0x37
        /*0002*/ 	.short	(.L_10 - .L_9)
.L_9:
        /*0004*/ 	.word	0x00000082


	//----- nvinfo : EIATTR_KPARAM_INFO
	.align		4
.L_10:
        /*0008*/ 	.byte	0x04, 0x17
        /*000a*/ 	.short	(.L_12 - .L_11)
.L_11:
        /*000c*/ 	.word	0x00000000
        /*0010*/ 	.short	0x0002
        /*0012*/ 	.short	0x000c
        /*0014*/ 	.byte	0x00, 0xf0, 0x11, 0x00


	//----- nvinfo : EIATTR_KPARAM_INFO
	.align		4
.L_12:
        /*0018*/ 	.byte	0x04, 0x17
        /*001a*/ 	.short	(.L_14 - .L_13)
.L_13:
        /*001c*/ 	.word	0x00000000
        /*0020*/ 	.short	0x0001
        /*0022*/ 	.short	0x0008
        /*0024*/ 	.byte	0x00, 0xf0, 0x11, 0x00


	//----- nvinfo : EIATTR_KPARAM_INFO
	.align		4
.L_14:
        /*0028*/ 	.byte	0x04, 0x17
        /*002a*/ 	.short	(.L_16 - .L_15)
.L_15:
        /*002c*/ 	.word	0x00000000
        /*0030*/ 	.short	0x0000
        /*0032*/ 	.short	0x0000
        /*0034*/ 	.byte	0x00, 0xf5, 0x21, 0x00


	//----- nvinfo : EIATTR_SPARSE_MMA_MASK
	.align		4
.L_16:
        /*0038*/ 	.byte	0x03, 0x50
        /*003a*/ 	.short	0x0000


	//----- nvinfo : EIATTR_MAXREG_COUNT
	.align		4
        /*003c*/ 	.byte	0x03, 0x1b
        /*003e*/ 	.short	0x00ff


	//----- nvinfo : EIATTR_EXTERNS
	.align		4
        /*0040*/ 	.byte	0x04, 0x0f
        /*0042*/ 	.short	(.L_18 - .L_17)


	//   ....[0]....
	.align		4
.L_17:
        /*0044*/ 	.word	index@(vprintf)


	//----- nvinfo : EIATTR_MERCURY_ISA_VERSION
	.align		4
.L_18:
        /*0048*/ 	.byte	0x03, 0x5f
        /*004a*/ 	.short	0x0101


	//----- nvinfo : EIATTR_VRC_CTA_INIT_COUNT
	.align		4
        /*004c*/ 	.byte	0x02, 0x4a
	.zero		1
	.zero		1


	//----- nvinfo : EIATTR_SYSCALL_OFFSETS
	.align		4
        /*0050*/ 	.byte	0x04, 0x46
        /*0052*/ 	.short	(.L_20 - .L_19)


	//   ....[0]....
.L_19:
        /*0054*/ 	.word	0x000001d0


	//   ....[1]....
        /*0058*/ 	.word	0x00000380


	//   ....[2]....
        /*005c*/ 	.word	0x00000430


	//   ....[3]....
        /*0060*/ 	.word	0x000004e0


	//   ....[4]....
        /*0064*/ 	.word	0x00000590


	//   ....[5]....
        /*0068*/ 	.word	0x00000640


	//   ....[6]....
        /*006c*/ 	.word	0x000006f0


	//   ....[7]....
        /*0070*/ 	.word	0x000007a0


	//   ....[8]....
        /*0074*/ 	.word	0x00000850


	//   ....[9]....
        /*0078*/ 	.word	0x00000900


	//   ....[10]....
        /*007c*/ 	.word	0x000009b0


	//   ....[11]....
        /*0080*/ 	.word	0x00000a60


	//   ....[12]....
        /*0084*/ 	.word	0x00000b10


	//   ....[13]....
        /*0088*/ 	.word	0x00000bc0


	//   ....[14]....
        /*008c*/ 	.word	0x00000c70


	//   ....[15]....
        /*0090*/ 	.word	0x00000d20


	//   ....[16]....
        /*0094*/ 	.word	0x00000dd0


	//   ....[17]....
        /*0098*/ 	.word	0x00000f70


	//   ....[18]....
        /*009c*/ 	.word	0x00001070


	//   ....[19]....
        /*00a0*/ 	.word	0x00001120


	//   ....[20]....
        /*00a4*/ 	.word	0x000011d0


	//   ....[21]....
        /*00a8*/ 	.word	0x00001280


	//   ....[22]....
        /*00ac*/ 	.word	0x00001330


	//   ....[23]....
        /*00b0*/ 	.word	0x000013e0


	//   ....[24]....
        /*00b4*/ 	.word	0x00001490


	//   ....[25]....
        /*00b8*/ 	.word	0x000015e0


	//   ....[26]....
        /*00bc*/ 	.word	0x000016e0


	//   ....[27]....
        /*00c0*/ 	.word	0x00001790


	//   ....[28]....
        /*00c4*/ 	.word	0x00001840


	//   ....[29]....
        /*00c8*/ 	.word	0x00001990


	//   ....[30]....
        /*00cc*/ 	.word	0x00001ad0


	//   ....[31]....
        /*00d0*/ 	.word	0x00001ba0


	//   ....[32]....
        /*00d4*/ 	.word	0x00001c20


	//   ....[33]....
        /*00d8*/ 	.word	0x00001d80


	//   ....[34]....
        /*00dc*/ 	.word	0x00001df0


	//   ....[35]....
        /*00e0*/ 	.word	0x00001e90


	//   ....[36]....
        /*00e4*/ 	.word	0x00001f00


	//   ....[37]....
        /*00e8*/ 	.word	0x00001fa0


	//   ....[38]....
        /*00ec*/ 	.word	0x00002010


	//   ....[39]....
        /*00f0*/ 	.word	0x000020b0


	//   ....[40]....
        /*00f4*/ 	.word	0x00002120


	//   ....[41]....
        /*00f8*/ 	.word	0x000021c0


	//   ....[42]....
        /*00fc*/ 	.word	0x00002230


	//   ....[43]....
        /*0100*/ 	.word	0x000022d0


	//   ....[44]....
        /*0104*/ 	.word	0x00002340


	//   ....[45]....
        /*0108*/ 	.word	0x000023e0


	//   ....[46]....
        /*010c*/ 	.word	0x00002450


	//   ....[47]....
        /*0110*/ 	.word	0x000024f0


	//   ....[48]....
        /*0114*/ 	.word	0x00002560


	//   ....[49]....
        /*0118*/ 	.word	0x000026a0


	//   ....[50]....
        /*011c*/ 	.word	0x00002710


	//   ....[51]....
        /*0120*/ 	.word	0x000027b0


	//   ....[52]....
        /*0124*/ 	.word	0x00002820


	//   ....[53]....
        /*0128*/ 	.word	0x000028c0


	//   ....[54]....
        /*012c*/ 	.word	0x00002930


	//   ....[55]....
        /*0130*/ 	.word	0x000029d0


	//   ....[56]....
        /*0134*/ 	.word	0x00002a40


	//   ....[57]....
        /*0138*/ 	.word	0x00002b30


	//   ....[58]....
        /*013c*/ 	.word	0x00002ba0


	//   ....[59]....
        /*0140*/ 	.word	0x00002c40


	//   ....[60]....
        /*0144*/ 	.word	0x00002cb0


	//   ....[61]....
        /*0148*/ 	.word	0x00002da0


	//   ....[62]....
        /*014c*/ 	.word	0x00002e10


	//----- nvinfo : EIATTR_EXIT_INSTR_OFFSETS
	.align		4
.L_20:
        /*0150*/ 	.byte	0x04, 0x1c
        /*0152*/ 	.short	(.L_22 - .L_21)


	//   ....[0]....
.L_21:
        /*0154*/ 	.word	0x00000060


	//   ....[1]....
        /*0158*/ 	.word	0x00001c60


	//   ....[2]....
        /*015c*/ 	.word	0x000025c0


	//   ....[3]....
        /*0160*/ 	.word	0x00002a70


	//   ....[4]....
        /*0164*/ 	.word	0x00002d00


	//   ....[5]....
        /*0168*/ 	.word	0x00002e20


	//----- nvinfo : EIATTR_CRS_STACK_SIZE
	.align		4
.L_22:
        /*016c*/ 	.byte	0x04, 0x1e
        /*016e*/ 	.short	(.L_24 - .L_23)
.L_23:
        /*0170*/ 	.word	0x00000000


	//----- nvinfo : EIATTR_CBANK_PARAM_SIZE
	.align		4
.L_24:
        /*0174*/ 	.byte	0x03, 0x19
        /*0176*/ 	.short	0x0010


	//----- nvinfo : EIATTR_PARAM_CBANK
	.align		4
        /*0178*/ 	.byte	0x04, 0x0a
        /*017a*/ 	.short	(.L_26 - .L_25)
	.align		4
.L_25:
        /*017c*/ 	.word	index@(.nv.constant0._Z13print_mat_devPfii)
        /*0180*/ 	.short	0x0380
        /*0182*/ 	.short	0x0010


	//----- nvinfo : EIATTR_SW_WAR
	.align		4
.L_26:
        /*0184*/ 	.byte	0x04, 0x36
        /*0186*/ 	.short	(.L_28 - .L_27)
.L_27:
        /*0188*/ 	.word	0x00000008
.L_28:


//--------------------- .nv.callgraph             --------------------------
	.section	.nv.callgraph,"",@"SHT_CUDA_CALLGRAPH"
	.align	4
	.sectionentsize	8
	.align		4
        /*0000*/ 	.word	0x00000000
	.align		4
        /*0004*/ 	.word	0xffffffff
	.align		4
        /*0008*/ 	.word	index@(_Z13print_mat_devPfii)
	.align		4
        /*000c*/ 	.word	index@(vprintf)
	.align		4
        /*0010*/ 	.word	0x00000000
	.align		4
        /*0014*/ 	.word	0xfffffffe
	.align		4
        /*0018*/ 	.word	0x00000000
	.align		4
        /*001c*/ 	.word	0xfffffffd
	.align		4
        /*0020*/ 	.word	0x00000000
	.align		4
        /*0024*/ 	.word	0xfffffffc


//--------------------- .nv.constant4             --------------------------
	.section	.nv.constant4,"a",@progbits
	.align	8
	.align		8
.nv.constant4:
        /*0000*/ 	.dword	vprintf
	.align		8
        /*0008*/ 	.dword	$str
	.align		8
        /*0010*/ 	.dword	$str$1
	.align		8
        /*0018*/ 	.dword	$str$2


//--------------------- .text._Z13print_mat_devPfii --------------------------
	.section	.text._Z13print_mat_devPfii,"ax",@progbits
	.align	128
        .global         _Z13print_mat_devPfii
        .type           _Z13print_mat_devPfii,@function
        .size           _Z13print_mat_devPfii,(.L_x_74 - _Z13print_mat_devPfii)
        .other          _Z13print_mat_devPfii,@"STO_CUDA_ENTRY STV_DEFAULT"
_Z13print_mat_devPfii:
.text._Z13print_mat_devPfii:
[----:B------:R-:W0:Y:S08]  /*0000*/  LDC R1, c[0x0][0x37c] ;  /* 0x0000df00ff017b82 */ /* 0x000e300000000800 */
[----:B------:R-:W1:Y:S01]  /*0010*/  LDC R0, c[0x0][0x388] ;  /* 0x0000e200ff007b82 */ /* 0x000e620000000800 */
[----:B------:R-:W2:Y:S01]  /*0020*/  LDCU UR4, c[0x0][0x2f8] ;  /* 0x00005f00ff0477ac */ /* 0x000ea20008000800 */
[----:B0-----:R-:W-:-:S05]  /*0030*/  VIADD R1, R1, 0xfffffff8 ;  /* 0xfffffff801017836 */ /* 0x001fca0000000000 */
[----:B--2---:R-:W-:Y:S02]  /*0040*/  IADD3 R19, P1, PT, R1, UR4, RZ ;  /* 0x0000000401137c10 */ /* 0x004fe4000ff3e0ff */
[----:B-1----:R-:W-:-:S13]  /*0050*/  ISETP.GE.AND P0, PT, R0, 0x1, PT ;  /* 0x000000010000780c */ /* 0x002fda0003f06270 */
[----:B------:R-:W-:Y:S05]  /*0060*/  @!P0 EXIT ;  /* 0x000000000000894d */ /* 0x000fea0003800000 */
[----:B------:R-:W0:Y:S01]  /*0070*/  LDCU UR38, c[0x0][0x38c] ;  /* 0x00007180ff2677ac */ /* 0x000e220008000800 */
[----:B------:R-:W1:Y:S01]  /*0080*/  LDCU UR4, c[0x0][0x2fc] ;  /* 0x00005f80ff0477ac */ /* 0x000e620008000800 */
[----:B0-----:R-:W-:Y:S01]  /*0090*/  UISETP.GE.AND UP0, UPT, UR38, 0x1, UPT ;  /* 0x000000012600788c */ /* 0x001fe2000bf06270 */
[----:B-1----:R-:W-:-:S08]  /*00a0*/  IMAD.X R18, RZ, RZ, UR4, P1 ;  /* 0x00000004ff127e24 */ /* 0x002fd000088e06ff */
[----:B------:R-:W-:Y:S05]  /*00b0*/  BRA.U !UP0, `(.L_x_0) ;  /* 0x0000001908f07547 */ /* 0x000fea000b800000 */
[----:B------:R-:W-:Y:S01]  /*00c0*/  IMAD.MOV.U32 R2, RZ, RZ, RZ ;  /* 0x000000ffff027224 */ /* 0x000fe200078e00ff */
[----:B------:R-:W-:Y:S01]  /*00d0*/  ULOP3.LUT UR40, UR38, 0xf, URZ, 0xc0, !UPT ;  /* 0x0000000f26287892 */ /* 0x000fe2000f8ec0ff */
[----:B------:R-:W0:Y:S01]  /*00e0*/  LDCU.64 UR36, c[0x0][0x358] ;  /* 0x00006b00ff2477ac */ /* 0x000e220008000a00 */
[----:B------:R-:W1:Y:S01]  /*00f0*/  LDCU UR39, c[0x0][0x38c] ;  /* 0x00007180ff2777ac */ /* 0x000e620008000800 */
[----:B------:R-:W-:-:S12]  /*0100*/  ULOP3.LUT UR38, UR38, 0x7, URZ, 0xc0, !UPT ;  /* 0x0000000726267892 */ /* 0x000fd8000f8ec0ff */
.L_x_38:
[----:B------:R-:W2:Y:S01]  /*0110*/  LDC R16, c[0x0][0x38c] ;  /* 0x0000e300ff107b82 */ /* 0x000ea20000000800 */
[----:B------:R3:W-:Y:S01]  /*0120*/  STL [R1], R2 ;  /* 0x0000000201007387 */ /* 0x0007e20000100800 */
[----:B------:R-:W4:Y:S01]  /*0130*/  LDCU.64 UR4, c[0x4][0x8] ;  /* 0x01000100ff0477ac */ /* 0x000f220008000a00 */
[----:B------:R-:W-:Y:S01]  /*0140*/  MOV R0, 0x0 ;  /* 0x0000000000007802 */ /* 0x000fe20000000f00 */
[----:B------:R-:W-:Y:S02]  /*0150*/  IMAD.MOV.U32 R6, RZ, RZ, R19 ;  /* 0x000000ffff067224 */ /* 0x000fe400078e0013 */
[----:B------:R-:W-:Y:S02]  /*0160*/  IMAD.MOV.U32 R7, RZ, RZ, R18 ;  /* 0x000000ffff077224 */ /* 0x000fe400078e0012 */
[----:B------:R5:W0:Y:S01]  /*0170*/  LDC.64 R8, c[0x4][R0] ;  /* 0x0100000000087b82 */ /* 0x000a220000000a00 */
[----:B----4-:R-:W-:Y:S01]  /*0180*/  MOV R4, UR4 ;  /* 0x0000000400047c02 */ /* 0x010fe20008000f00 */
[----:B------:R-:W-:Y:S01]  /*0190*/  IMAD.U32 R5, RZ, RZ, UR5 ;  /* 0x00000005ff057e24 */ /* 0x000fe2000f8e00ff */
[----:B--2---:R-:W-:-:S04]  /*01a0*/  ISETP.GE.U32.AND P0, PT, R16, 0x10, PT ;  /* 0x000000101000780c */ /* 0x004fc80003f06070 */
[----:B---3-5:R-:W-:-:S09]  /*01b0*/  P2R R0, PR, RZ, 0x1 ;  /* 0x00000001ff007803 */ /* 0x028fd20000000000 */
[----:B------:R-:W-:-:S07]  /*01c0*/  LEPC R20, `(.L_x_1) ;  /* 0x000000001014794e */ /* 0x000fce0000000000 */
[----:B01----:R-:W-:Y:S05]  /*01d0*/  CALL.ABS.NOINC R8 ;  /* 0x0000000008007343 */ /* 0x003fea0003c00000 */
.L_x_1:
[----:B------:R-:W0:Y:S01]  /*01e0*/  LDCU UR4, c[0x0][0x38c] ;  /* 0x00007180ff0477ac */ /* 0x000e220008000800 */
[----:B------:R-:W-:Y:S01]  /*01f0*/  ISETP.GE.U32.AND P6, PT, R16, 0x10, PT ;  /* 0x000000101000780c */ /* 0x000fe20003fc6070 */
[----:B------:R-:W-:Y:S02]  /*0200*/  HFMA2 R22, -RZ, RZ, 0, 0 ;  /* 0x00000000ff167431 */ /* 0x000fe400000001ff */
[----:B0-----:R-:W-:-:S10]  /*0210*/  IMAD R23, R2, UR4, RZ ;  /* 0x0000000402177c24 */ /* 0x001fd4000f8e02ff */
[----:B------:R-:W-:Y:S05]  /*0220*/  @!P6 BRA `(.L_x_2) ;  /* 0x0000000c0004e947 */ /* 0x000fea0003800000 */
[----:B------:R-:W0:Y:S01]  /*0230*/  LDC.64 R4, c[0x0][0x380] ;  /* 0x0000e000ff047b82 */ /* 0x000e220000000a00 */
[----:B------:R-:W-:Y:S01]  /*0240*/  ULOP3.LUT UR4, UR4, 0x7ffffff0, URZ, 0xc0, !UPT ;  /* 0x7ffffff004047892 */ /* 0x000fe2000f8ec0ff */
[----:B------:R-:W-:Y:S03]  /*0250*/  BSSY.RECONVERGENT B6, `(.L_x_2) ;  /* 0x00000be000067945 */ /* 0x000fe60003800200 */
[----:B------:R-:W-:-:S06]  /*0260*/  UIADD3 UR4, UPT, UPT, -UR4, URZ, URZ ;  /* 0x000000ff04047290 */ /* 0x000fcc000fffe1ff */
[----:B------:R-:W-:Y:S02]  /*0270*/  IMAD.U32 R25, RZ, RZ, UR4 ;  /* 0x00000004ff197e24 */ /* 0x000fe4000f8e00ff */
[----:B0-----:R-:W-:-:S03]  /*0280*/  IMAD.WIDE.U32 R4, R23, 0x4, R4 ;  /* 0x0000000417047825 */ /* 0x001fc600078e0004 */
[----:B------:R-:W-:-:S05]  /*0290*/  IADD3 R16, P0, PT, R4, 0x20, RZ ;  /* 0x0000002004107810 */ /* 0x000fca0007f1e0ff */
[----:B------:R-:W-:-:S08]  /*02a0*/  IMAD.X R17, RZ, RZ, R5, P0 ;  /* 0x000000ffff117224 */ /* 0x000fd000000e0605 */
.L_x_19:
[----:B------:R-:W2:Y:S01]  /*02b0*/  LDG.E R0, desc[UR36][R16.64+-0x20] ;  /* 0xffffe02410007981 */ /* 0x000ea2000c1e1900 */
[----:B------:R-:W-:Y:S01]  /*02c0*/  MOV R24, 0x0 ;  /* 0x0000000000187802 */ /* 0x000fe20000000f00 */
[----:B------:R-:W0:Y:S01]  /*02d0*/  LDCU.64 UR4, c[0x4][0x10] ;  /* 0x01000200ff0477ac */ /* 0x000e220008000a00 */
[----:B------:R-:W-:Y:S02]  /*02e0*/  IMAD.MOV.U32 R6, RZ, RZ, R19 ;  /* 0x000000ffff067224 */ /* 0x000fe400078e0013 */
[----:B------:R1:W3:Y:S01]  /*02f0*/  LDC.64 R8, c[0x4][R24] ;  /* 0x0100000018087b82 */ /* 0x0002e20000000a00 */
[----:B------:R-:W-:Y:S01]  /*0300*/  ULOP3.LUT UR6, UR39, 0x7ffffff0, URZ, 0xc0, !UPT ;  /* 0x7ffffff027067892 */ /* 0x000fe2000f8ec0ff */
[----:B------:R-:W-:-:S05]  /*0310*/  IMAD.MOV.U32 R7, RZ, RZ, R18 ;  /* 0x000000ffff077224 */ /* 0x000fca00078e0012 */
[----:B------:R-:W-:Y:S02]  /*0320*/  IMAD.U32 R22, RZ, RZ, UR6 ;  /* 0x00000006ff167e24 */ /* 0x000fe4000f8e00ff */
[----:B0-----:R-:W-:Y:S01]  /*0330*/  IMAD.U32 R4, RZ, RZ, UR4 ;  /* 0x00000004ff047e24 */ /* 0x001fe2000f8e00ff */
[----:B------:R-:W-:Y:S01]  /*0340*/  MOV R5, UR5 ;  /* 0x0000000500057c02 */ /* 0x000fe20008000f00 */
[----:B--2---:R-:W0:Y:S02]  /*0350*/  F2F.F64.F32 R10, R0 ;  /* 0x00000000000a7310 */ /* 0x004e240000201800 */
[----:B0--3--:R1:W-:Y:S04]  /*0360*/  STL.64 [R1], R10 ;  /* 0x0000000a01007387 */ /* 0x0093e80000100a00 */
[----:B------:R-:W-:-:S07]  /*0370*/  LEPC R20, `(.L_x_3) ;  /* 0x000000001014794e */ /* 0x000fce0000000000 */
[----:B-1----:R-:W-:Y:S05]  /*0380*/  CALL.ABS.NOINC R8 ;  /* 0x0000000008007343 */ /* 0x002fea0003c00000 */
.L_x_3:
[----:B------:R-:W2:Y:S01]  /*0390*/  LDG.E R0, desc[UR36][R16.64+-0x1c] ;  /* 0xffffe42410007981 */ /* 0x000ea2000c1e1900 */
[----:B------:R0:W1:Y:S01]  /*03a0*/  LDC.64 R8, c[0x4][R24] ;  /* 0x0100000018087b82 */ /* 0x0000620000000a00 */
[----:B------:R-:W3:Y:S01]  /*03b0*/  LDCU.64 UR4, c[0x4][0x10] ;  /* 0x01000200ff0477ac */ /* 0x000ee20008000a00 */
[----:B------:R-:W-:Y:S02]  /*03c0*/  IMAD.MOV.U32 R6, RZ, RZ, R19 ;  /* 0x000000ffff067224 */ /* 0x000fe400078e0013 */
[----:B------:R-:W-:Y:S01]  /*03d0*/  IMAD.MOV.U32 R7, RZ, RZ, R18 ;  /* 0x000000ffff077224 */ /* 0x000fe200078e0012 */
[----:B---3--:R-:W-:Y:S01]  /*03e0*/  MOV R4, UR4 ;  /* 0x0000000400047c02 */ /* 0x008fe20008000f00 */
[----:B------:R-:W-:Y:S01]  /*03f0*/  IMAD.U32 R5, RZ, RZ, UR5 ;  /* 0x00000005ff057e24 */ /* 0x000fe2000f8e00ff */
[----:B--2---:R-:W2:Y:S02]  /*0400*/  F2F.F64.F32 R10, R0 ;  /* 0x00000000000a7310 */ /* 0x004ea40000201800 */
[----:B-12---:R0:W-:Y:S04]  /*0410*/  STL.64 [R1], R10 ;  /* 0x0000000a01007387 */ /* 0x0061e80000100a00 */
[----:B------:R-:W-:-:S07]  /*0420*/  LEPC R20, `(.L_x_4) ;  /* 0x000000001014794e */ /* 0x000fce0000000000 */
[----:B0-----:R-:W-:Y:S05]  /*0430*/  CALL.ABS.NOINC R8 ;  /* 0x0000000008007343 */ /* 0x001fea0003c00000 */
.L_x_4:
        /* <DEDUP_REMOVED lines=11> */
.L_x_5:
        /* <DEDUP_REMOVED lines=11> */
.L_x_6:
        /* <DEDUP_REMOVED lines=11> */
.L_x_7:
        /* <DEDUP_REMOVED lines=11> */
.L_x_8:
        /* <DEDUP_REMOVED lines=11> */
.L_x_9:
        /* <DEDUP_REMOVED lines=11> */
.L_x_10:
        /* <DEDUP_REMOVED lines=11> */
.L_x_11:
        /* <DEDUP_REMOVED lines=11> */
.L_x_12:
        /* <DEDUP_REMOVED lines=11> */
.L_x_13:
        /* <DEDUP_REMOVED lines=11> */
.L_x_14:
        /* <DEDUP_REMOVED lines=11> */
.L_x_15:
        /* <DEDUP_REMOVED lines=11> */
.L_x_16:
        /* <DEDUP_REMOVED lines=11> */
.L_x_17:
        /* <DEDUP_REMOVED lines=11> */
.L_x_18:
[----:B------:R-:W-:Y:S02]  /*0de0*/  IADD3 R25, PT, PT, R25, 0x10, RZ ;  /* 0x0000001019197810 */ /* 0x000fe40007ffe0ff */
[----:B------:R-:W-:Y:S02]  /*0df0*/  IADD3 R16, P1, PT, R16, 0x40, RZ ;  /* 0x0000004010107810 */ /* 0x000fe40007f3e0ff */
[----:B------:R-:W-:-:S03]  /*0e00*/  ISETP.NE.AND P0, PT, R25, RZ, PT ;  /* 0x000000ff1900720c */ /* 0x000fc60003f05270 */
[----:B------:R-:W-:-:S10]  /*0e10*/  IMAD.X R17, RZ, RZ, R17, P1 ;  /* 0x000000ffff117224 */ /* 0x000fd400008e0611 */
[----:B------:R-:W-:Y:S05]  /*0e20*/  @P0 BRA `(.L_x_19) ;  /* 0xfffffff400200947 */ /* 0x000fea000383ffff */
[----:B------:R-:W-:Y:S05]  /*0e30*/  BSYNC.RECONVERGENT B6 ;  /* 0x0000000000067941 */ /* 0x000fea0003800200 */
.L_x_2:
[----:B------:R-:W-:-:S09]  /*0e40*/  UISETP.NE.AND UP0, UPT, UR40, URZ, UPT ;  /* 0x000000ff2800728c */ /* 0x000fd2000bf05270 */
[----:B------:R-:W-:Y:S05]  /*0e50*/  BRA.U !UP0, `(.L_x_20) ;  /* 0x0000000d08547547 */ /* 0x000fea000b800000 */
[----:B------:R-:W-:-:S04]  /*0e60*/  UIADD3 UR4, UPT, UPT, UR40, -0x1, URZ ;  /* 0xffffffff28047890 */ /* 0x000fc8000fffe0ff */
[----:B------:R-:W-:-:S09]  /*0e70*/  UISETP.GE.U32.AND UP0, UPT, UR4, 0x7, UPT ;  /* 0x000000070400788c */ /* 0x000fd2000bf06070 */
[----:B------:R-:W-:Y:S05]  /*0e80*/  BRA.U !UP0, `(.L_x_21) ;  /* 0x0000000508887547 */ /* 0x000fea000b800000 */
[----:B------:R-:W0:Y:S01]  /*0e90*/  LDC.64 R10, c[0x0][0x380] ;  /* 0x0000e000ff0a7b82 */ /* 0x000e220000000a00 */
[----:B------:R-:W-:Y:S01]  /*0ea0*/  IMAD.IADD R3, R23, 0x1, R22 ;  /* 0x0000000117037824 */ /* 0x000fe200078e0216 */
[----:B------:R-:W-:Y:S01]  /*0eb0*/  MOV R24, 0x0 ;  /* 0x0000000000187802 */ /* 0x000fe20000000f00 */
[----:B------:R-:W1:Y:S02]  /*0ec0*/  LDCU.64 UR4, c[0x4][0x10] ;  /* 0x01000200ff0477ac */ /* 0x000e640008000a00 */
[----:B0-----:R-:W-:-:S06]  /*0ed0*/  IMAD.WIDE.U32 R10, R3, 0x4, R10 ;  /* 0x00000004030a7825 */ /* 0x001fcc00078e000a */
[----:B------:R-:W2:Y:S01]  /*0ee0*/  LDG.E R10, desc[UR36][R10.64] ;  /* 0x000000240a0a7981 */ /* 0x000ea2000c1e1900 */
[----:B------:R0:W3:Y:S01]  /*0ef0*/  LDC.64 R8, c[0x4][R24] ;  /* 0x0100000018087b82 */ /* 0x0000e20000000a00 */
[----:B-1----:R-:W-:Y:S01]  /*0f00*/  IMAD.U32 R4, RZ, RZ, UR4 ;  /* 0x00000004ff047e24 */ /* 0x002fe2000f8e00ff */
[----:B------:R-:W-:Y:S01]  /*0f10*/  MOV R5, UR5 ;  /* 0x0000000500057c02 */ /* 0x000fe20008000f00 */
[----:B------:R-:W-:Y:S02]  /*0f20*/  IMAD.MOV.U32 R6, RZ, RZ, R19 ;  /* 0x000000ffff067224 */ /* 0x000fe400078e0013 */
[----:B------:R-:W-:Y:S01]  /*0f30*/  IMAD.MOV.U32 R7, RZ, RZ, R18 ;  /* 0x000000ffff077224 */ /* 0x000fe200078e0012 */
[----:B--2---:R-:W1:Y:S02]  /*0f40*/  F2F.F64.F32 R12, R10 ;  /* 0x0000000a000c7310 */ /* 0x004e640000201800 */
[----:B-1-3--:R0:W-:Y:S04]  /*0f50*/  STL.64 [R1], R12 ;  /* 0x0000000c01007387 */ /* 0x00a1e80000100a00 */
[----:B------:R-:W-:-:S07]  /*0f60*/  LEPC R20, `(.L_x_22) ;  /* 0x000000001014794e */ /* 0x000fce0000000000 */
[----:B0-----:R-:W-:Y:S05]  /*0f70*/  CALL.ABS.NOINC R8 ;  /* 0x0000000008007343 */ /* 0x001fea0003c00000 */
.L_x_22:
[----:B------:R-:W0:Y:S01]  /*0f80*/  LDCU.64 UR4, c[0x0][0x380] ;  /* 0x00007000ff0477ac */ /* 0x000e220008000a00 */
[----:B------:R-:W-:-:S05]  /*0f90*/  IADD3 R0, P0, PT, R23, R22, RZ ;  /* 0x0000001617007210 */ /* 0x000fca0007f1e0ff */
[----:B------:R-:W-:Y:S01]  /*0fa0*/  IMAD.X R3, RZ, RZ, RZ, P0 ;  /* 0x000000ffff037224 */ /* 0x000fe200000e06ff */
[----:B0-----:R-:W-:-:S04]  /*0fb0*/  LEA R16, P0, R0, UR4, 0x2 ;  /* 0x0000000400107c11 */ /* 0x001fc8000f8010ff */
[----:B------:R-:W-:Y:S01]  /*0fc0*/  LEA.HI.X R17, R0, UR5, R3, 0x2, P0 ;  /* 0x0000000500117c11 */ /* 0x000fe200080f1403 */
[----:B------:R0:W1:Y:S01]  /*0fd0*/  LDC.64 R8, c[0x4][R24] ;  /* 0x0100000018087b82 */ /* 0x0000620000000a00 */
[----:B------:R-:W2:Y:S03]  /*0fe0*/  LDCU.64 UR4, c[0x4][0x10] ;  /* 0x01000200ff0477ac */ /* 0x000ea60008000a00 */
[----:B------:R-:W3:Y:S01]  /*0ff0*/  LDG.E R0, desc[UR36][R16.64+0x4] ;  /* 0x0000042410007981 */ /* 0x000ee2000c1e1900 */
[----:B------:R-:W-:Y:S02]  /*1000*/  IMAD.MOV.U32 R6, RZ, RZ, R19 ;  /* 0x000000ffff067224 */ /* 0x000fe400078e0013 */
[----:B------:R-:W-:Y:S01]  /*1010*/  IMAD.MOV.U32 R7, RZ, RZ, R18 ;  /* 0x000000ffff077224 */ /* 0x000fe200078e0012 */
[----:B--2---:R-:W-:Y:S01]  /*1020*/  MOV R4, UR4 ;  /* 0x0000000400047c02 */ /* 0x004fe20008000f00 */
[----:B------:R-:W-:Y:S01]  /*1030*/  IMAD.U32 R5, RZ, RZ, UR5 ;  /* 0x00000005ff057e24 */ /* 0x000fe2000f8e00ff */
[----:B---3--:R-:W2:Y:S02]  /*1040*/  F2F.F64.F32 R10, R0 ;  /* 0x00000000000a7310 */ /* 0x008ea40000201800 */
[----:B-12---:R0:W-:Y:S04]  /*1050*/  STL.64 [R1], R10 ;  /* 0x0000000a01007387 */ /* 0x0061e80000100a00 */
[----:B------:R-:W-:-:S07]  /*1060*/  LEPC R20, `(.L_x_23) ;  /* 0x000000001014794e */ /* 0x000fce0000000000 */
[----:B0-----:R-:W-:Y:S05]  /*1070*/  CALL.ABS.NOINC R8 ;  /* 0x0000000008007343 */ /* 0x001fea0003c00000 */
.L_x_23:
        /* <DEDUP_REMOVED lines=11> */
.L_x_24:
        /* <DEDUP_REMOVED lines=11> */
.L_x_25:
        /* <DEDUP_REMOVED lines=11> */
.L_x_26:
        /* <DEDUP_REMOVED lines=11> */
.L_x_27:
        /* <DEDUP_REMOVED lines=11> */
.L_x_28:
[----:B------:R-:W2:Y:S01]  /*13f0*/  LDG.E R16, desc[UR36][R16.64+0x1c] ;  /* 0x00001c2410107981 */ /* 0x000ea2000c1e1900 */
[----:B------:R-:W0:Y:S01]  /*1400*/  LDC.64 R24, c[0x4][R24] ;  /* 0x0100000018187b82 */ /* 0x000e220000000a00 */
[----:B------:R-:W1:Y:S01]  /*1410*/  LDCU.64 UR4, c[0x4][0x10] ;  /* 0x01000200ff0477ac */ /* 0x000e620008000a00 */
[----:B------:R-:W-:Y:S02]  /*1420*/  IMAD.MOV.U32 R6, RZ, RZ, R19 ;  /* 0x000000ffff067224 */ /* 0x000fe400078e0013 */
[----:B------:R-:W-:Y:S01]  /*1430*/  IMAD.MOV.U32 R7, RZ, RZ, R18 ;  /* 0x000000ffff077224 */ /* 0x000fe200078e0012 */
[----:B-1----:R-:W-:Y:S01]  /*1440*/  MOV R4, UR4 ;  /* 0x0000000400047c02 */ /* 0x002fe20008000f00 */
[----:B------:R-:W-:Y:S01]  /*1450*/  IMAD.U32 R5, RZ, RZ, UR5 ;  /* 0x00000005ff057e24 */ /* 0x000fe2000f8e00ff */
[----:B--2---:R-:W1:Y:S02]  /*1460*/  F2F.F64.F32 R8, R16 ;  /* 0x0000001000087310 */ /* 0x004e640000201800 */
[----:B01----:R1:W-:Y:S04]  /*1470*/  STL.64 [R1], R8 ;  /* 0x0000000801007387 */ /* 0x0033e80000100a00 */
[----:B------:R-:W-:-:S07]  /*1480*/  LEPC R20, `(.L_x_29) ;  /* 0x000000001014794e */ /* 0x000fce0000000000 */
[----:B-1----:R-:W-:Y:S05]  /*1490*/  CALL.ABS.NOINC R24 ;  /* 0x0000000018007343 */ /* 0x002fea0003c00000 */
.L_x_29:
[----:B------:R-:W-:-:S07]  /*14a0*/  IADD3 R22, PT, PT, R22, 0x8, RZ ;  /* 0x0000000816167810 */ /* 0x000fce0007ffe0ff */
.L_x_21:
        /* <DEDUP_REMOVED lines=9> */
[----:B0-----:R-:W-:-:S05]  /*1540*/  IMAD.WIDE.U32 R12, R3, 0x4, R12 ;  /* 0x00000004030c7825 */ /* 0x001fca00078e000c */
[----:B------:R-:W2:Y:S01]  /*1550*/  LDG.E R0, desc[UR36][R12.64] ;  /* 0x000000240c007981 */ /* 0x000ea2000c1e1900 */
[----:B------:R0:W3:Y:S01]  /*1560*/  LDC.64 R8, c[0x4][R24] ;  /* 0x0100000018087b82 */ /* 0x0000e20000000a00 */
[----:B-1----:R-:W-:Y:S01]  /*1570*/  IMAD.U32 R4, RZ, RZ, UR4 ;  /* 0x00000004ff047e24 */ /* 0x002fe2000f8e00ff */
[----:B------:R-:W-:Y:S01]  /*1580*/  MOV R6, R19 ;  /* 0x0000001300067202 */ /* 0x000fe20000000f00 */
[----:B------:R-:W-:Y:S02]  /*1590*/  IMAD.U32 R5, RZ, RZ, UR5 ;  /* 0x00000005ff057e24 */ /* 0x000fe4000f8e00ff */
[----:B------:R-:W-:Y:S01]  /*15a0*/  IMAD.MOV.U32 R7, RZ, RZ, R18 ;  /* 0x000000ffff077224 */ /* 0x000fe200078e0012 */
[----:B--2---:R-:W1:Y:S02]  /*15b0*/  F2F.F64.F32 R10, R0 ;  /* 0x00000000000a7310 */ /* 0x004e640000201800 */
[----:B-1-3--:R0:W-:Y:S04]  /*15c0*/  STL.64 [R1], R10 ;  /* 0x0000000a01007387 */ /* 0x00a1e80000100a00 */
[----:B------:R-:W-:-:S07]  /*15d0*/  LEPC R20, `(.L_x_31) ;  /* 0x000000001014794e */ /* 0x000fce0000000000 */
[----:B0-----:R-:W-:Y:S05]  /*15e0*/  CALL.ABS.NOINC R8 ;  /* 0x0000000008007343 */ /* 0x001fea0003c00000 */
.L_x_31:
        /* <DEDUP_REMOVED lines=9> */
[----:B------:R-:W-:Y:S02]  /*1680*/  IMAD.MOV.U32 R7, RZ, RZ, R18 ;  /* 0x000000ffff077224 */ /* 0x000fe400078e0012 */
[----:B--2---:R-:W-:Y:S01]  /*1690*/  IMAD.U32 R4, RZ, RZ, UR4 ;  /* 0x00000004ff047e24 */ /* 0x004fe2000f8e00ff */
[----:B------:R-:W-:Y:S01]  /*16a0*/  MOV R5, UR5 ;  /* 0x0000000500057c02 */ /* 0x000fe20008000f00 */
[----:B---3--:R-:W2:Y:S02]  /*16b0*/  F2F.F64.F32 R10, R0 ;  /* 0x00000000000a7310 */ /* 0x008ea40000201800 */
[----:B-12---:R0:W-:Y:S04]  /*16c0*/  STL.64 [R1], R10 ;  /* 0x0000000a01007387 */ /* 0x0061e80000100a00 */
[----:B------:R-:W-:-:S07]  /*16d0*/  LEPC R20, `(.L_x_32) ;  /* 0x000000001014794e */ /* 0x000fce0000000000 */
[----:B0-----:R-:W-:Y:S05]  /*16e0*/  CALL.ABS.NOINC R8 ;  /* 0x0000000008007343 */ /* 0x001fea0003c00000 */
.L_x_32:
[----:B------:R-:W2:Y:S01]  /*16f0*/  LDG.E R0, desc[UR36][R16.64+0x8] ;  /* 0x0000082410007981 */ /* 0x000ea2000c1e1900 */
[----:B------:R0:W1:Y:S01]  /*1700*/  LDC.64 R8, c[0x4][R24] ;  /* 0x0100000018087b82 */ /* 0x0000620000000a00 */
[----:B------:R-:W3:Y:S01]  /*1710*/  LDCU.64 UR4, c[0x4][0x10] ;  /* 0x01000200ff0477ac */ /* 0x000ee20008000a00 */
[----:B------:R-:W-:Y:S02]  /*1720*/  IMAD.MOV.U32 R6, RZ, RZ, R19 ;  /* 0x000000ffff067224 */ /* 0x000fe400078e0013 */
[----:B------:R-:W-:Y:S02]  /*1730*/  IMAD.MOV.U32 R7, RZ, RZ, R18 ;  /* 0x000000ffff077224 */ /* 0x000fe400078e0012 */
[----:B---3--:R-:W-:Y:S01]  /*1740*/  IMAD.U32 R4, RZ, RZ, UR4 ;  /* 0x00000004ff047e24 */ /* 0x008fe2000f8e00ff */
[----:B------:R-:W-:Y:S01]  /*1750*/  MOV R5, UR5 ;  /* 0x0000000500057c02 */ /* 0x000fe20008000f00 */
[----:B--2---:R-:W2:Y:S02]  /*1760*/  F2F.F64.F32 R10, R0 ;  /* 0x00000000000a7310 */ /* 0x004ea40000201800 */
[----:B-12---:R0:W-:Y:S04]  /*1770*/  STL.64 [R1], R10 ;  /* 0x0000000a01007387 */ /* 0x0061e80000100a00 */
[----:B------:R-:W-:-:S07]  /*1780*/  LEPC R20, `(.L_x_33) ;  /* 0x000000001014794e */ /* 0x000fce0000000000 */
[----:B0-----:R-:W-:Y:S05]  /*1790*/  CALL.ABS.NOINC R8 ;  /* 0x0000000008007343 */ /* 0x001fea0003c00000 */
.L_x_33:
[----:B------:R-:W2:Y:S01]  /*17a0*/  LDG.E R16, desc[UR36][R16.64+0xc] ;  /* 0x00000c2410107981 */ /* 0x000ea2000c1e1900 */
[----:B------:R-:W0:Y:S01]  /*17b0*/  LDC.64 R24, c[0x4][R24] ;  /* 0x0100000018187b82 */ /* 0x000e220000000a00 */
[----:B------:R-:W1:Y:S01]  /*17c0*/  LDCU.64 UR4, c[0x4][0x10] ;  /* 0x01000200ff0477ac */ /* 0x000e620008000a00 */
[----:B------:R-:W-:Y:S02]  /*17d0*/  IMAD.MOV.U32 R6, RZ, RZ, R19 ;  /* 0x000000ffff067224 */ /* 0x000fe400078e0013 */
[----:B------:R-:W-:Y:S02]  /*17e0*/  IMAD.MOV.U32 R7, RZ, RZ, R18 ;  /* 0x000000ffff077224 */ /* 0x000fe400078e0012 */
[----:B-1----:R-:W-:Y:S01]  /*17f0*/  IMAD.U32 R4, RZ, RZ, UR4 ;  /* 0x00000004ff047e24 */ /* 0x002fe2000f8e00ff */
[----:B------:R-:W-:Y:S01]  /*1800*/  MOV R5, UR5 ;  /* 0x0000000500057c02 */ /* 0x000fe20008000f00 */
[----:B--2---:R-:W1:Y:S02]  /*1810*/  F2F.F64.F32 R8, R16 ;  /* 0x0000001000087310 */ /* 0x004e640000201800 */
[----:B01----:R1:W-:Y:S04]  /*1820*/  STL.64 [R1], R8 ;  /* 0x0000000801007387 */ /* 0x0033e80000100a00 */
[----:B------:R-:W-:-:S07]  /*1830*/  LEPC R20, `(.L_x_34) ;  /* 0x000000001014794e */ /* 0x000fce0000000000 */
[----:B-1----:R-:W-:Y:S05]  /*1840*/  CALL.ABS.NOINC R24 ;  /* 0x0000000018007343 */ /* 0x002fea0003c00000 */
.L_x_34:
[----:B------:R-:W-:-:S07]  /*1850*/  VIADD R22, R22, 0x4 ;  /* 0x0000000416167836 */ /* 0x000fce0000000000 */
.L_x_30:
[----:B------:R-:W0:Y:S02]  /*1860*/  LDC R25, c[0x0][0x38c] ;  /* 0x0000e300ff197b82 */ /* 0x000e240000000800 */
[----:B0-----:R-:W-:-:S13]  /*1870*/  LOP3.LUT P0, R25, R25, 0x3, RZ, 0xc0, !PT ;  /* 0x0000000319197812 */ /* 0x001fda000780c0ff */
[----:B------:R-:W-:Y:S05]  /*1880*/  @!P0 BRA `(.L_x_20) ;  /* 0x0000000000c88947 */ /* 0x000fea0003800000 */
[----:B------:R-:W0:Y:S01]  /*1890*/  LDC.64 R10, c[0x0][0x380] ;  /* 0x0000e000ff0a7b82 */ /* 0x000e220000000a00 */
[----:B------:R-:W-:Y:S01]  /*18a0*/  IADD3 R3, PT, PT, R23, R22, RZ ;  /* 0x0000001617037210 */ /* 0x000fe20007ffe0ff */
[----:B------:R-:W1:Y:S04]  /*18b0*/  LDCU.64 UR4, c[0x4][0x10] ;  /* 0x01000200ff0477ac */ /* 0x000e680008000a00 */
[----:B0-----:R-:W-:-:S06]  /*18c0*/  IMAD.WIDE.U32 R10, R3, 0x4, R10 ;  /* 0x00000004030a7825 */ /* 0x001fcc00078e000a */
[----:B------:R-:W2:Y:S01]  /*18d0*/  LDG.E R10, desc[UR36][R10.64] ;  /* 0x000000240a0a7981 */ /* 0x000ea2000c1e1900 */
[----:B------:R-:W-:Y:S01]  /*18e0*/  MOV R24, 0x0 ;  /* 0x0000000000187802 */ /* 0x000fe20000000f00 */
[----:B-1----:R-:W-:Y:S01]  /*18f0*/  IMAD.U32 R4, RZ, RZ, UR4 ;  /* 0x00000004ff047e24 */ /* 0x002fe2000f8e00ff */
[----:B------:R-:W-:Y:S01]  /*1900*/  ISETP.NE.AND P0, PT, R25, 0x1, PT ;  /* 0x000000011900780c */ /* 0x000fe20003f05270 */
[----:B------:R-:W-:Y:S01]  /*1910*/  IMAD.U32 R5, RZ, RZ, UR5 ;  /* 0x00000005ff057e24 */ /* 0x000fe2000f8e00ff */
[----:B------:R0:W1:Y:S01]  /*1920*/  LDC.64 R8, c[0x4][R24] ;  /* 0x0100000018087b82 */ /* 0x0000620000000a00 */
[----:B------:R-:W-:Y:S01]  /*1930*/  IMAD.MOV.U32 R6, RZ, RZ, R19 ;  /* 0x000000ffff067224 */ /* 0x000fe200078e0013 */
[----:B------:R-:W-:Y:S02]  /*1940*/  P2R R0, PR, RZ, 0x1 ;  /* 0x00000001ff007803 */ /* 0x000fe40000000000 */
[----:B------:R-:W-:Y:S01]  /*1950*/  MOV R7, R18 ;  /* 0x0000001200077202 */ /* 0x000fe20000000f00 */
[----:B--2---:R-:W2:Y:S02]  /*1960*/  F2F.F64.F32 R12, R10 ;  /* 0x0000000a000c7310 */ /* 0x004ea40000201800 */
[----:B-12---:R0:W-:Y:S04]  /*1970*/  STL.64 [R1], R12 ;  /* 0x0000000c01007387 */ /* 0x0061e80000100a00 */
[----:B------:R-:W-:-:S07]  /*1980*/  LEPC R20, `(.L_x_35) ;  /* 0x000000001014794e */ /* 0x000fce0000000000 */
[----:B0-----:R-:W-:Y:S05]  /*1990*/  CALL.ABS.NOINC R8 ;  /* 0x0000000008007343 */ /* 0x001fea0003c00000 */
.L_x_35:
[----:B------:R-:W-:-:S13]  /*19a0*/  ISETP.NE.AND P6, PT, R25, 0x1, PT ;  /* 0x000000011900780c */ /* 0x000fda0003fc5270 */
[----:B------:R-:W-:Y:S05]  /*19b0*/  @!P6 BRA `(.L_x_20) ;  /* 0x00000000007ce947 */ /* 0x000fea0003800000 */
        /* <DEDUP_REMOVED lines=8> */
[----:B------:R-:W-:Y:S01]  /*1a40*/  ISETP.NE.AND P0, PT, R25, 0x2, PT ;  /* 0x000000021900780c */ /* 0x000fe20003f05270 */
[----:B------:R-:W-:Y:S01]  /*1a50*/  IMAD.MOV.U32 R7, RZ, RZ, R18 ;  /* 0x000000ffff077224 */ /* 0x000fe200078e0012 */
[----:B------:R-:W-:Y:S02]  /*1a60*/  MOV R6, R19 ;  /* 0x0000001300067202 */ /* 0x000fe40000000f00 */
[----:B------:R-:W-:Y:S01]  /*1a70*/  P2R R22, PR, RZ, 0x1 ;  /* 0x00000001ff167803 */ /* 0x000fe20000000000 */
[----:B--2---:R-:W-:-:S02]  /*1a80*/  IMAD.U32 R4, RZ, RZ, UR4 ;  /* 0x00000004ff047e24 */ /* 0x004fc4000f8e00ff */
[----:B------:R-:W-:Y:S01]  /*1a90*/  IMAD.U32 R5, RZ, RZ, UR5 ;  /* 0x00000005ff057e24 */ /* 0x000fe2000f8e00ff */
[----:B---3--:R-:W2:Y:S02]  /*1aa0*/  F2F.F64.F32 R10, R0 ;  /* 0x00000000000a7310 */ /* 0x008ea40000201800 */
[----:B-12---:R0:W-:Y:S04]  /*1ab0*/  STL.64 [R1], R10 ;  /* 0x0000000a01007387 */ /* 0x0061e80000100a00 */
[----:B------:R-:W-:-:S07]  /*1ac0*/  LEPC R20, `(.L_x_36) ;  /* 0x000000001014794e */ /* 0x000fce0000000000 */
[----:B0-----:R-:W-:Y:S05]  /*1ad0*/  CALL.ABS.NOINC R8 ;  /* 0x0000000008007343 */ /* 0x001fea0003c00000 */
.L_x_36:
[----:B------:R-:W-:-:S13]  /*1ae0*/  ISETP.NE.AND P6, PT, R22, RZ, PT ;  /* 0x000000ff1600720c */ /* 0x000fda0003fc5270 */
[----:B------:R-:W-:Y:S05]  /*1af0*/  @!P6 BRA `(.L_x_20) ;  /* 0x00000000002ce947 */ /* 0x000fea0003800000 */
[----:B------:R-:W2:Y:S01]  /*1b00*/  LDG.E R16, desc[UR36][R16.64+0x8] ;  /* 0x0000082410107981 */ /* 0x000ea2000c1e1900 */
[----:B------:R-:W0:Y:S01]  /*1b10*/  LDC.64 R24, c[0x4][R24] ;  /* 0x0100000018187b82 */ /* 0x000e220000000a00 */
[----:B------:R-:W1:Y:S01]  /*1b20*/  LDCU.64 UR4, c[0x4][0x10] ;  /* 0x01000200ff0477ac */ /* 0x000e620008000a00 */
[----:B------:R-:W-:Y:S01]  /*1b30*/  MOV R6, R19 ;  /* 0x0000001300067202 */ /* 0x000fe20000000f00 */
[----:B------:R-:W-:Y:S02]  /*1b40*/  IMAD.MOV.U32 R7, RZ, RZ, R18 ;  /* 0x000000ffff077224 */ /* 0x000fe400078e0012 */
[----:B-1----:R-:W-:Y:S02]  /*1b50*/  IMAD.U32 R4, RZ, RZ, UR4 ;  /* 0x00000004ff047e24 */ /* 0x002fe4000f8e00ff */
[----:B------:R-:W-:Y:S01]  /*1b60*/  IMAD.U32 R5, RZ, RZ, UR5 ;  /* 0x00000005ff057e24 */ /* 0x000fe2000f8e00ff */
[----:B--2---:R-:W1:Y:S02]  /*1b70*/  F2F.F64.F32 R8, R16 ;  /* 0x0000001000087310 */ /* 0x004e640000201800 */
[----:B01----:R1:W-:Y:S04]  /*1b80*/  STL.64 [R1], R8 ;  /* 0x0000000801007387 */ /* 0x0033e80000100a00 */
[----:B------:R-:W-:-:S07]  /*1b90*/  LEPC R20, `(.L_x_20) ;  /* 0x000000001014794e */ /* 0x000fce0000000000 */
[----:B-1----:R-:W-:Y:S05]  /*1ba0*/  CALL.ABS.NOINC R24 ;  /* 0x0000000018007343 */ /* 0x002fea0003c00000 */
.L_x_20:
[----:B------:R-:W-:Y:S01]  /*1bb0*/  MOV R0, 0x0 ;  /* 0x0000000000007802 */ /* 0x000fe20000000f00 */
[----:B------:R-:W0:Y:S01]  /*1bc0*/  LDCU.64 UR4, c[0x4][0x18] ;  /* 0x01000300ff0477ac */ /* 0x000e220008000a00 */
[----:B------:R-:W-:Y:S02]  /*1bd0*/  CS2R R6, SRZ ;  /* 0x0000000000067805 */ /* 0x000fe4000001ff00 */
[----:B------:R1:W2:Y:S01]  /*1be0*/  LDC.64 R8, c[0x4][R0] ;  /* 0x0100000000087b82 */ /* 0x0002a20000000a00 */
[----:B0-----:R-:W-:Y:S02]  /*1bf0*/  IMAD.U32 R4, RZ, RZ, UR4 ;  /* 0x00000004ff047e24 */ /* 0x001fe4000f8e00ff */
[----:B-1----:R-:W-:-:S07]  /*1c00*/  IMAD.U32 R5, RZ, RZ, UR5 ;  /* 0x00000005ff057e24 */ /* 0x002fce000f8e00ff */
[----:B------:R-:W-:-:S07]  /*1c10*/  LEPC R20, `(.L_x_37) ;  /* 0x000000001014794e */ /* 0x000fce0000000000 */
[----:B--2---:R-:W-:Y:S05]  /*1c20*/  CALL.ABS.NOINC R8 ;  /* 0x0000000008007343 */ /* 0x004fea0003c00000 */
.L_x_37:
[----:B------:R-:W0:Y:S01]  /*1c30*/  LDCU UR4, c[0x0][0x388] ;  /* 0x00007100ff0477ac */ /* 0x000e220008000800 */
[----:B------:R-:W-:-:S04]  /*1c40*/  IADD3 R2, PT, PT, R2, 0x1, RZ ;  /* 0x0000000102027810 */ /* 0x000fc80007ffe0ff */
[----:B0-----:R-:W-:-:S13]  /*1c50*/  ISETP.NE.AND P0, PT, R2, UR4, PT ;  /* 0x0000000402007c0c */ /* 0x001fda000bf05270 */
[----:B------:R-:W-:Y:S05]  /*1c60*/  @!P0 EXIT ;  /* 0x000000000000894d */ /* 0x000fea0003800000 */
[----:B------:R-:W-:Y:S05]  /*1c70*/  BRA `(.L_x_38) ;  /* 0xffffffe400247947 */ /* 0x000fea000383ffff */
.L_x_0:
[C---:B------:R-:W-:Y:S01]  /*1c80*/  ISETP.GE.U32.AND P0, PT, R0.reuse, 0x8, PT ;  /* 0x000000080000780c */ /* 0x040fe20003f06070 */
[----:B------:R-:W-:Y:S01]  /*1c90*/  IMAD.MOV.U32 R22, RZ, RZ, RZ ;  /* 0x000000ffff167224 */ /* 0x000fe200078e00ff */
[----:B------:R-:W-:-:S11]  /*1ca0*/  LOP3.LUT R17, R0, 0x7, RZ, 0xc0, !PT ;  /* 0x0000000700117812 */ /* 0x000fd600078ec0ff */
[----:B------:R-:W-:Y:S05]  /*1cb0*/  @!P0 BRA `(.L_x_39) ;  /* 0x00000008003c8947 */ /* 0x000fea0003800000 */
[----:B------:R-:W-:Y:S01]  /*1cc0*/  BSSY.RECONVERGENT B6, `(.L_x_39) ;  /* 0x000008e000067945 */ /* 0x000fe20003800200 */
[----:B------:R-:W-:Y:S01]  /*1cd0*/  LOP3.LUT R22, R0, 0x7ffffff8, RZ, 0xc0, !PT ;  /* 0x7ffffff800167812 */ /* 0x000fe200078ec0ff */
[----:B------:R-:W-:-:S07]  /*1ce0*/  IMAD.MOV.U32 R16, RZ, RZ, RZ ;  /* 0x000000ffff107224 */ /* 0x000fce00078e00ff */
.L_x_56:
[----:B------:R-:W-:Y:S01]  /*1cf0*/  MOV R2, 0x0 ;  /* 0x0000000000027802 */ /* 0x000fe20000000f00 */
[----:B------:R0:W-:Y:S01]  /*1d00*/  STL [R1], R16 ;  /* 0x0000001001007387 */ /* 0x0001e20000100800 */
[----:B------:R-:W1:Y:S01]  /*1d10*/  LDCU.64 UR4, c[0x4][0x8] ;  /* 0x01000100ff0477ac */ /* 0x000e620008000a00 */
[----:B------:R-:W-:Y:S01]  /*1d20*/  IMAD.MOV.U32 R6, RZ, RZ, R19 ;  /* 0x000000ffff067224 */ /* 0x000fe200078e0013 */
[----:B------:R0:W2:Y:S01]  /*1d30*/  LDC.64 R8, c[0x4][R2] ;  /* 0x0100000002087b82 */ /* 0x0000a20000000a00 */
[----:B------:R-:W-:Y:S02]  /*1d40*/  IMAD.MOV.U32 R7, RZ, RZ, R18 ;  /* 0x000000ffff077224 */ /* 0x000fe400078e0012 */
[----:B-1----:R-:W-:Y:S01]  /*1d50*/  IMAD.U32 R4, RZ, RZ, UR4 ;  /* 0x00000004ff047e24 */ /* 0x002fe2000f8e00ff */
[----:B0-----:R-:W-:-:S07]  /*1d60*/  MOV R5, UR5 ;  /* 0x0000000500057c02 */ /* 0x001fce0008000f00 */
[----:B------:R-:W-:-:S07]  /*1d70*/  LEPC R20, `(.L_x_40) ;  /* 0x000000001014794e */ /* 0x000fce0000000000 */
[----:B--2---:R-:W-:Y:S05]  /*1d80*/  CALL.ABS.NOINC R8 ;  /* 0x0000000008007343 */ /* 0x004fea0003c00000 */
.L_x_40:
[----:B------:R0:W1:Y:S01]  /*1d90*/  LDC.64 R8, c[0x4][R2] ;  /* 0x0100000002087b82 */ /* 0x0000620000000a00 */
[----:B------:R-:W2:Y:S01]  /*1da0*/  LDCU.64 UR4, c[0x4][0x18] ;  /* 0x01000300ff0477ac */ /* 0x000ea20008000a00 */
[----:B------:R-:W-:Y:S01]  /*1db0*/  CS2R R6, SRZ ;  /* 0x0000000000067805 */ /* 0x000fe2000001ff00 */
[----:B--2---:R-:W-:Y:S01]  /*1dc0*/  IMAD.U32 R4, RZ, RZ, UR4 ;  /* 0x00000004ff047e24 */ /* 0x004fe2000f8e00ff */
[----:B0-----:R-:W-:-:S07]  /*1dd0*/  MOV R5, UR5 ;  /* 0x0000000500057c02 */ /* 0x001fce0008000f00 */
[----:B------:R-:W-:-:S07]  /*1de0*/  LEPC R20, `(.L_x_41) ;  /* 0x000000001014794e */ /* 0x000fce0000000000 */
[----:B-1----:R-:W-:Y:S05]  /*1df0*/  CALL.ABS.NOINC R8 ;  /* 0x0000000008007343 */ /* 0x002fea0003c00000 */
.L_x_41:
[----:B------:R-:W-:Y:S01]  /*1e00*/  VIADD R0, R16, 0x1 ;  /* 0x0000000110007836 */ /* 0x000fe20000000000 */
[----:B------:R0:W1:Y:S01]  /*1e10*/  LDC.64 R8, c[0x4][R2] ;  /* 0x0100000002087b82 */ /* 0x0000620000000a00 */
[----:B------:R-:W2:Y:S01]  /*1e20*/  LDCU.64 UR4, c[0x4][0x8] ;  /* 0x01000100ff0477ac */ /* 0x000ea20008000a00 */
[----:B------:R-:W-:Y:S01]  /*1e30*/  MOV R6, R19 ;  /* 0x0000001300067202 */ /* 0x000fe20000000f00 */
[----:B------:R-:W-:Y:S01]  /*1e40*/  IMAD.MOV.U32 R7, RZ, RZ, R18 ;  /* 0x000000ffff077224 */ /* 0x000fe200078e0012 */
[----:B------:R0:W-:Y:S01]  /*1e50*/  STL [R1], R0 ;  /* 0x0000000001007387 */ /* 0x0001e20000100800 */
[----:B--2---:R-:W-:Y:S02]  /*1e60*/  IMAD.U32 R4, RZ, RZ, UR4 ;  /* 0x00000004ff047e24 */ /* 0x004fe4000f8e00ff */
[----:B0-----:R-:W-:-:S07]  /*1e70*/  IMAD.U32 R5, RZ, RZ, UR5 ;  /* 0x00000005ff057e24 */ /* 0x001fce000f8e00ff */
[----:B------:R-:W-:-:S07]  /*1e80*/  LEPC R20, `(.L_x_42) ;  /* 0x000000001014794e */ /* 0x000fce0000000000 */
[----:B-1----:R-:W-:Y:S05]  /*1e90*/  CALL.ABS.NOINC R8 ;  /* 0x0000000008007343 */ /* 0x002fea0003c00000 */
.L_x_42:
[----:B------:R0:W1:Y:S01]  /*1ea0*/  LDC.64 R8, c[0x4][R2] ;  /* 0x0100000002087b82 */ /* 0x0000620000000a00 */
[----:B------:R-:W2:Y:S01]  /*1eb0*/  LDCU.64 UR4, c[0x4][0x18] ;  /* 0x01000300ff0477ac */ /* 0x000ea20008000a00 */
[----:B------:R-:W-:Y:S01]  /*1ec0*/  CS2R R6, SRZ ;  /* 0x0000000000067805 */ /* 0x000fe2000001ff00 */
[----:B--2---:R-:W-:Y:S02]  /*1ed0*/  IMAD.U32 R4, RZ, RZ, UR4 ;  /* 0x00000004ff047e24 */ /* 0x004fe4000f8e00ff */
[----:B0-----:R-:W-:-:S07]  /*1ee0*/  IMAD.U32 R5, RZ, RZ, UR5 ;  /* 0x00000005ff057e24 */ /* 0x001fce000f8e00ff */
[----:B------:R-:W-:-:S07]  /*1ef0*/  LEPC R20, `(.L_x_43) ;  /* 0x000000001014794e */ /* 0x000fce0000000000 */
[----:B-1----:R-:W-:Y:S05]  /*1f00*/  CALL.ABS.NOINC R8 ;  /* 0x0000000008007343 */ /* 0x002fea0003c00000 */
.L_x_43:
[----:B------:R-:W-:Y:S01]  /*1f10*/  IADD3 R0, PT, PT, R16, 0x2, RZ ;  /* 0x0000000210007810 */ /* 0x000fe20007ffe0ff */
[----:B------:R0:W1:Y:S01]  /*1f20*/  LDC.64 R8, c[0x4][R2] ;  /* 0x0100000002087b82 */ /* 0x0000620000000a00 */
[----:B------:R-:W2:Y:S01]  /*1f30*/  LDCU.64 UR4, c[0x4][0x8] ;  /* 0x01000100ff0477ac */ /* 0x000ea20008000a00 */
[----:B------:R-:W-:Y:S01]  /*1f40*/  IMAD.MOV.U32 R6, RZ, RZ, R19 ;  /* 0x000000ffff067224 */ /* 0x000fe200078e0013 */
[----:B------:R-:W-:Y:S01]  /*1f50*/  MOV R7, R18 ;  /* 0x0000001200077202 */ /* 0x000fe20000000f00 */
[----:B------:R0:W-:Y:S01]  /*1f60*/  STL [R1], R0 ;  /* 0x0000000001007387 */ /* 0x0001e20000100800 */
[----:B--2---:R-:W-:Y:S02]  /*1f70*/  IMAD.U32 R4, RZ, RZ, UR4 ;  /* 0x00000004ff047e24 */ /* 0x004fe4000f8e00ff */
[----:B0-----:R-:W-:-:S07]  /*1f80*/  IMAD.U32 R5, RZ, RZ, UR5 ;  /* 0x00000005ff057e24 */ /* 0x001fce000f8e00ff */
[----:B------:R-:W-:-:S07]  /*1f90*/  LEPC R20, `(.L_x_44) ;  /* 0x000000001014794e */ /* 0x000fce0000000000 */
[----:B-1----:R-:W-:Y:S05]  /*1fa0*/  CALL.ABS.NOINC R8 ;  /* 0x0000000008007343 */ /* 0x002fea0003c00000 */
.L_x_44:
[----:B------:R0:W1:Y:S01]  /*1fb0*/  LDC.64 R8, c[0x4][R2] ;  /* 0x0100000002087b82 */ /* 0x0000620000000a00 */
[----:B------:R-:W2:Y:S01]  /*1fc0*/  LDCU.64 UR4, c[0x4][0x18] ;  /* 0x01000300ff0477ac */ /* 0x000ea20008000a00 */
[----:B------:R-:W-:Y:S01]  /*1fd0*/  CS2R R6, SRZ ;  /* 0x0000000000067805 */ /* 0x000fe2000001ff00 */
[----:B--2---:R-:W-:Y:S02]  /*1fe0*/  IMAD.U32 R4, RZ, RZ, UR4 ;  /* 0x00000004ff047e24 */ /* 0x004fe4000f8e00ff */
[----:B0-----:R-:W-:-:S07]  /*1ff0*/  IMAD.U32 R5, RZ, RZ, UR5 ;  /* 0x00000005ff057e24 */ /* 0x001fce000f8e00ff */
[----:B------:R-:W-:-:S07]  /*2000*/  LEPC R20, `(.L_x_45) ;  /* 0x000000001014794e */ /* 0x000fce0000000000 */
[----:B-1----:R-:W-:Y:S05]  /*2010*/  CALL.ABS.NOINC R8 ;  /* 0x0000000008007343 */ /* 0x002fea0003c00000 */
.L_x_45:
[----:B------:R-:W-:Y:S01]  /*2020*/  VIADD R0, R16, 0x3 ;  /* 0x0000000310007836 */ /* 0x000fe20000000000 */
[----:B------:R0:W1:Y:S01]  /*2030*/  LDC.64 R8, c[0x4][R2] ;  /* 0x0100000002087b82 */ /* 0x0000620000000a00 */
[----:B------:R-:W2:Y:S01]  /*2040*/  LDCU.64 UR4, c[0x4][0x8] ;  /* 0x01000100ff0477ac */ /* 0x000ea20008000a00 */
[----:B------:R-:W-:Y:S02]  /*2050*/  IMAD.MOV.U32 R6, RZ, RZ, R19 ;  /* 0x000000ffff067224 */ /* 0x000fe400078e0013 */
[----:B------:R0:W-:Y:S01]  /*2060*/  STL [R1], R0 ;  /* 0x0000000001007387 */ /* 0x0001e20000100800 */
[----:B------:R-:W-:Y:S01]  /*2070*/  IMAD.MOV.U32 R7, RZ, RZ, R18 ;  /* 0x000000ffff077224 */ /* 0x000fe200078e0012 */
[----:B--2---:R-:W-:Y:S01]  /*2080*/  MOV R4, UR4 ;  /* 0x0000000400047c02 */ /* 0x004fe20008000f00 */
[----:B0-----:R-:W-:-:S07]  /*2090*/  IMAD.U32 R5, RZ, RZ, UR5 ;  /* 0x00000005ff057e24 */ /* 0x001fce000f8e00ff */
[----:B------:R-:W-:-:S07]  /*20a0*/  LEPC R20, `(.L_x_46) ;  /* 0x000000001014794e */ /* 0x000fce0000000000 */
[----:B-1----:R-:W-:Y:S05]  /*20b0*/  CALL.ABS.NOINC R8 ;  /* 0x0000000008007343 */ /* 0x002fea0003c00000 */
.L_x_46:
[----:B------:R0:W1:Y:S01]  /*20c0*/  LDC.64 R8, c[0x4][R2] ;  /* 0x0100000002087b82 */ /* 0x0000620000000a00 */
[----:B------:R-:W2:Y:S01]  /*20d0*/  LDCU.64 UR4, c[0x4][0x18] ;  /* 0x01000300ff0477ac */ /* 0x000ea20008000a00 */
[----:B------:R-:W-:Y:S02]  /*20e0*/  CS2R R6, SRZ ;  /* 0x0000000000067805 */ /* 0x000fe4000001ff00 */
[----:B--2---:R-:W-:Y:S01]  /*20f0*/  MOV R4, UR4 ;  /* 0x0000000400047c02 */ /* 0x004fe20008000f00 */
[----:B0-----:R-:W-:-:S07]  /*2100*/  IMAD.U32 R5, RZ, RZ, UR5 ;  /* 0x00000005ff057e24 */ /* 0x001fce000f8e00ff */
[----:B------:R-:W-:-:S07]  /*2110*/  LEPC R20, `(.L_x_47) ;  /* 0x000000001014794e */ /* 0x000fce0000000000 */
[----:B-1----:R-:W-:Y:S05]  /*2120*/  CALL.ABS.NOINC R8 ;  /* 0x0000000008007343 */ /* 0x002fea0003c00000 */
.L_x_47:
[----:B------:R-:W-:Y:S01]  /*2130*/  VIADD R0, R16, 0x4 ;  /* 0x0000000410007836 */ /* 0x000fe20000000000 */
[----:B------:R0:W1:Y:S01]  /*2140*/  LDC.64 R8, c[0x4][R2] ;  /* 0x0100000002087b82 */ /* 0x0000620000000a00 */
[----:B------:R-:W2:Y:S01]  /*2150*/  LDCU.64 UR4, c[0x4][0x8] ;  /* 0x01000100ff0477ac */ /* 0x000ea20008000a00 */
[----:B------:R-:W-:Y:S02]  /*2160*/  IMAD.MOV.U32 R6, RZ, RZ, R19 ;  /* 0x000000ffff067224 */ /* 0x000fe400078e0013 */
[----:B------:R0:W-:Y:S01]  /*2170*/  STL [R1], R0 ;  /* 0x0000000001007387 */ /* 0x0001e20000100800 */
[----:B------:R-:W-:Y:S02]  /*2180*/  IMAD.MOV.U32 R7, RZ, RZ, R18 ;  /* 0x000000ffff077224 */ /* 0x000fe400078e0012 */
[----:B--2---:R-:W-:Y:S01]  /*2190*/  IMAD.U32 R4, RZ, RZ, UR4 ;  /* 0x00000004ff047e24 */ /* 0x004fe2000f8e00ff */
[----:B0-----:R-:W-:-:S07]  /*21a0*/  MOV R5, UR5 ;  /* 0x0000000500057c02 */ /* 0x001fce0008000f00 */
[----:B------:R-:W-:-:S07]  /*21b0*/  LEPC R20, `(.L_x_48) ;  /* 0x000000001014794e */ /* 0x000fce0000000000 */
[----:B-1----:R-:W-:Y:S05]  /*21c0*/  CALL.ABS.NOINC R8 ;  /* 0x0000000008007343 */ /* 0x002fea0003c00000 */
.L_x_48:
[----:B------:R0:W1:Y:S01]  /*21d0*/  LDC.64 R8, c[0x4][R2] ;  /* 0x0100000002087b82 */ /* 0x0000620000000a00 */
[----:B------:R-:W2:Y:S01]  /*21e0*/  LDCU.64 UR4, c[0x4][0x18] ;  /* 0x01000300ff0477ac */ /* 0x000ea20008000a00 */
[----:B------:R-:W-:Y:S01]  /*21f0*/  CS2R R6, SRZ ;  /* 0x0000000000067805 */ /* 0x000fe2000001ff00 */
[----:B--2---:R-:W-:Y:S01]  /*2200*/  IMAD.U32 R4, RZ, RZ, UR4 ;  /* 0x00000004ff047e24 */ /* 0x004fe2000f8e00ff */
[----:B0-----:R-:W-:-:S07]  /*2210*/  MOV R5, UR5 ;  /* 0x0000000500057c02 */ /* 0x001fce0008000f00 */
[----:B------:R-:W-:-:S07]  /*2220*/  LEPC R20, `(.L_x_49) ;  /* 0x000000001014794e */ /* 0x000fce0000000000 */
[----:B-1----:R-:W-:Y:S05]  /*2230*/  CALL.ABS.NOINC R8 ;  /* 0x0000000008007343 */ /* 0x002fea0003c00000 */
.L_x_49:
        /* <DEDUP_REMOVED lines=10> */
.L_x_50:
[----:B------:R0:W1:Y:S01]  /*22e0*/  LDC.64 R8, c[0x4][R2] ;  /* 0x0100000002087b82 */ /* 0x0000620000000a00 */
[----:B------:R-:W2:Y:S01]  /*22f0*/  LDCU.64 UR4, c[0x4][0x18] ;  /* 0x01000300ff0477ac */ /* 0x000ea20008000a00 */
[----:B------:R-:W-:Y:S01]  /*2300*/  CS2R R6, SRZ ;  /* 0x0000000000067805 */ /* 0x000fe2000001ff00 */
[----:B--2---:R-:W-:Y:S02]  /*2310*/  IMAD.U32 R4, RZ, RZ, UR4 ;  /* 0x00000004ff047e24 */ /* 0x004fe4000f8e00ff */
[----:B0-----:R-:W-:-:S07]  /*2320*/  IMAD.U32 R5, RZ, RZ, UR5 ;  /* 0x00000005ff057e24 */ /* 0x001fce000f8e00ff */
[----:B------:R-:W-:-:S07]  /*2330*/  LEPC R20, `(.L_x_51) ;  /* 0x000000001014794e */ /* 0x000fce0000000000 */
[----:B-1----:R-:W-:Y:S05]  /*2340*/  CALL.ABS.NOINC R8 ;  /* 0x0000000008007343 */ /* 0x002fea0003c00000 */
.L_x_51:
        /* <DEDUP_REMOVED lines=10> */
.L_x_52:
[----:B------:R0:W1:Y:S01]  /*23f0*/  LDC.64 R8, c[0x4][R2] ;  /* 0x0100000002087b82 */ /* 0x0000620000000a00 */
[----:B------:R-:W2:Y:S01]  /*2400*/  LDCU.64 UR4, c[0x4][0x18] ;  /* 0x01000300ff0477ac */ /* 0x000ea20008000a00 */
[----:B------:R-:W-:Y:S01]  /*2410*/  CS2R R6, SRZ ;  /* 0x0000000000067805 */ /* 0x000fe2000001ff00 */
[----:B--2---:R-:W-:Y:S02]  /*2420*/  IMAD.U32 R4, RZ, RZ, UR4 ;  /* 0x00000004ff047e24 */ /* 0x004fe4000f8e00ff */
[----:B0-----:R-:W-:-:S07]  /*2430*/  IMAD.U32 R5, RZ, RZ, UR5 ;  /* 0x00000005ff057e24 */ /* 0x001fce000f8e00ff */
[----:B------:R-:W-:-:S07]  /*2440*/  LEPC R20, `(.L_x_53) ;  /* 0x000000001014794e */ /* 0x000fce0000000000 */
[----:B-1----:R-:W-:Y:S05]  /*2450*/  CALL.ABS.NOINC R8 ;  /* 0x0000000008007343 */ /* 0x002fea0003c00000 */
.L_x_53:
[----:B------:R-:W-:Y:S01]  /*2460*/  IADD3 R0, PT, PT, R16, 0x7, RZ ;  /* 0x0000000710007810 */ /* 0x000fe20007ffe0ff */
        /* <DEDUP_REMOVED lines=9> */
.L_x_54:
[----:B------:R-:W0:Y:S01]  /*2500*/  LDC.64 R2, c[0x4][R2] ;  /* 0x0100000002027b82 */ /* 0x000e220000000a00 */
[----:B------:R-:W1:Y:S01]  /*2510*/  LDCU.64 UR4, c[0x4][0x18] ;  /* 0x01000300ff0477ac */ /* 0x000e620008000a00 */
[----:B------:R-:W-:Y:S01]  /*2520*/  CS2R R6, SRZ ;  /* 0x0000000000067805 */ /* 0x000fe2000001ff00 */
[----:B-1----:R-:W-:Y:S01]  /*2530*/  IMAD.U32 R4, RZ, RZ, UR4 ;  /* 0x00000004ff047e24 */ /* 0x002fe2000f8e00ff */
[----:B------:R-:W-:-:S07]  /*2540*/  MOV R5, UR5 ;  /* 0x0000000500057c02 */ /* 0x000fce0008000f00 */
[----:B------:R-:W-:-:S07]  /*2550*/  LEPC R20, `(.L_x_55) ;  /* 0x000000001014794e */ /* 0x000fce0000000000 */
[----:B0-----:R-:W-:Y:S05]  /*2560*/  CALL.ABS.NOINC R2 ;  /* 0x0000000002007343 */ /* 0x001fea0003c00000 */
.L_x_55:
[----:B------:R-:W-:-:S05]  /*2570*/  VIADD R16, R16, 0x8 ;  /* 0x0000000810107836 */ /* 0x000fca0000000000 */
[----:B------:R-:W-:-:S13]  /*2580*/  ISETP.NE.AND P0, PT, R16, R22, PT ;  /* 0x000000161000720c */ /* 0x000fda0003f05270 */
[----:B------:R-:W-:Y:S05]  /*2590*/  @P0 BRA `(.L_x_56) ;  /* 0xfffffff400d40947 */ /* 0x000fea000383ffff */
[----:B------:R-:W-:Y:S05]  /*25a0*/  BSYNC.RECONVERGENT B6 ;  /* 0x0000000000067941 */ /* 0x000fea0003800200 */
.L_x_39:
[----:B------:R-:W-:-:S13]  /*25b0*/  ISETP.NE.AND P0, PT, R17, RZ, PT ;  /* 0x000000ff1100720c */ /* 0x000fda0003f05270 */
[----:B------:R-:W-:Y:S05]  /*25c0*/  @!P0 EXIT ;  /* 0x000000000000894d */ /* 0x000fea0003800000 */
[----:B------:R-:W0:Y:S01]  /*25d0*/  LDC R16, c[0x0][0x388] ;  /* 0x0000e200ff107b82 */ /* 0x000e220000000800 */
[----:B------:R-:W-:Y:S02]  /*25e0*/  ISETP.GE.U32.AND P0, PT, R17, 0x4, PT ;  /* 0x000000041100780c */ /* 0x000fe40003f06070 */
[----:B0-----:R-:W-:-:S11]  /*25f0*/  LOP3.LUT R16, R16, 0x3, RZ, 0xc0, !PT ;  /* 0x0000000310107812 */ /* 0x001fd600078ec0ff */
[----:B------:R-:W-:Y:S05]  /*2600*/  @!P0 BRA `(.L_x_57) ;  /* 0x0000000400148947 */ /* 0x000fea0003800000 */
        /* <DEDUP_REMOVED lines=10> */
.L_x_58:
[----:B------:R0:W1:Y:S01]  /*26b0*/  LDC.64 R8, c[0x4][R2] ;  /* 0x0100000002087b82 */ /* 0x0000620000000a00 */
[----:B------:R-:W2:Y:S01]  /*26c0*/  LDCU.64 UR4, c[0x4][0x18] ;  /* 0x01000300ff0477ac */ /* 0x000ea20008000a00 */
[----:B------:R-:W-:Y:S02]  /*26d0*/  CS2R R6, SRZ ;  /* 0x0000000000067805 */ /* 0x000fe4000001ff00 */
[----:B--2---:R-:W-:Y:S01]  /*26e0*/  MOV R4, UR4 ;  /* 0x0000000400047c02 */ /* 0x004fe20008000f00 */
[----:B0-----:R-:W-:-:S07]  /*26f0*/  IMAD.U32 R5, RZ, RZ, UR5 ;  /* 0x00000005ff057e24 */ /* 0x001fce000f8e00ff */
[----:B------:R-:W-:-:S07]  /*2700*/  LEPC R20, `(.L_x_59) ;  /* 0x000000001014794e */ /* 0x000fce0000000000 */
[----:B-1----:R-:W-:Y:S05]  /*2710*/  CALL.ABS.NOINC R8 ;  /* 0x0000000008007343 */ /* 0x002fea0003c00000 */
.L_x_59:
[----:B------:R-:W-:Y:S01]  /*2720*/  VIADD R0, R22, 0x1 ;  /* 0x0000000116007836 */ /* 0x000fe20000000000 */
[----:B------:R0:W1:Y:S01]  /*2730*/  LDC.64 R8, c[0x4][R2] ;  /* 0x0100000002087b82 */ /* 0x0000620000000a00 */
[----:B------:R-:W2:Y:S01]  /*2740*/  LDCU.64 UR4, c[0x4][0x8] ;  /* 0x01000100ff0477ac */ /* 0x000ea20008000a00 */
[----:B------:R-:W-:Y:S01]  /*2750*/  IMAD.MOV.U32 R6, RZ, RZ, R19 ;  /* 0x000000ffff067224 */ /* 0x000fe200078e0013 */
[----:B------:R-:W-:Y:S01]  /*2760*/  MOV R7, R18 ;  /* 0x0000001200077202 */ /* 0x000fe20000000f00 */
[----:B------:R0:W-:Y:S01]  /*2770*/  STL [R1], R0 ;  /* 0x0000000001007387 */ /* 0x0001e20000100800 */
[----:B--2---:R-:W-:Y:S01]  /*2780*/  MOV R4, UR4 ;  /* 0x0000000400047c02 */ /* 0x004fe20008000f00 */
[----:B0-----:R-:W-:-:S07]  /*2790*/  IMAD.U32 R5, RZ, RZ, UR5 ;  /* 0x00000005ff057e24 */ /* 0x001fce000f8e00ff */
[----:B------:R-:W-:-:S07]  /*27a0*/  LEPC R20, `(.L_x_60) ;  /* 0x000000001014794e */ /* 0x000fce0000000000 */
[----:B-1----:R-:W-:Y:S05]  /*27b0*/  CALL.ABS.NOINC R8 ;  /* 0x0000000008007343 */ /* 0x002fea0003c00000 */
.L_x_60:
[----:B------:R0:W1:Y:S01]  /*27c0*/  LDC.64 R8, c[0x4][R2] ;  /* 0x0100000002087b82 */ /* 0x0000620000000a00 */
[----:B------:R-:W2:Y:S01]  /*27d0*/  LDCU.64 UR4, c[0x4][0x18] ;  /* 0x01000300ff0477ac */ /* 0x000ea20008000a00 */
[----:B------:R-:W-:Y:S01]  /*27e0*/  CS2R R6, SRZ ;  /* 0x0000000000067805 */ /* 0x000fe2000001ff00 */
[----:B--2---:R-:W-:Y:S02]  /*27f0*/  IMAD.U32 R4, RZ, RZ, UR4 ;  /* 0x00000004ff047e24 */ /* 0x004fe4000f8e00ff */
[----:B0-----:R-:W-:-:S07]  /*2800*/  IMAD.U32 R5, RZ, RZ, UR5 ;  /* 0x00000005ff057e24 */ /* 0x001fce000f8e00ff */
[----:B------:R-:W-:-:S07]  /*2810*/  LEPC R20, `(.L_x_61) ;  /* 0x000000001014794e */ /* 0x000fce0000000000 */
[----:B-1----:R-:W-:Y:S05]  /*2820*/  CALL.ABS.NOINC R8 ;  /* 0x0000000008007343 */ /* 0x002fea0003c00000 */
.L_x_61:
        /* <DEDUP_REMOVED lines=10> */
.L_x_62:
[----:B------:R0:W1:Y:S01]  /*28d0*/  LDC.64 R8, c[0x4][R2] ;  /* 0x0100000002087b82 */ /* 0x0000620000000a00 */
[----:B------:R-:W2:Y:S01]  /*28e0*/  LDCU.64 UR4, c[0x4][0x18] ;  /* 0x01000300ff0477ac */ /* 0x000ea20008000a00 */
[----:B------:R-:W-:Y:S01]  /*28f0*/  CS2R R6, SRZ ;  /* 0x0000000000067805 */ /* 0x000fe2000001ff00 */
[----:B--2---:R-:W-:Y:S01]  /*2900*/  IMAD.U32 R4, RZ, RZ, UR4 ;  /* 0x00000004ff047e24 */ /* 0x004fe2000f8e00ff */
[----:B0-----:R-:W-:-:S07]  /*2910*/  MOV R5, UR5 ;  /* 0x0000000500057c02 */ /* 0x001fce0008000f00 */
[----:B------:R-:W-:-:S07]  /*2920*/  LEPC R20, `(.L_x_63) ;  /* 0x000000001014794e */ /* 0x000fce0000000000 */
[----:B-1----:R-:W-:Y:S05]  /*2930*/  CALL.ABS.NOINC R8 ;  /* 0x0000000008007343 */ /* 0x002fea0003c00000 */
.L_x_63:
        /* <DEDUP_REMOVED lines=10> */
.L_x_64:
[----:B------:R-:W0:Y:S01]  /*29e0*/  LDC.64 R2, c[0x4][R2] ;  /* 0x0100000002027b82 */ /* 0x000e220000000a00 */
[----:B------:R-:W1:Y:S01]  /*29f0*/  LDCU.64 UR4, c[0x4][0x18] ;  /* 0x01000300ff0477ac */ /* 0x000e620008000a00 */
[----:B------:R-:W-:Y:S02]  /*2a00*/  CS2R R6, SRZ ;  /* 0x0000000000067805 */ /* 0x000fe4000001ff00 */
[----:B-1----:R-:W-:Y:S01]  /*2a10*/  MOV R4, UR4 ;  /* 0x0000000400047c02 */ /* 0x002fe20008000f00 */
[----:B------:R-:W-:-:S07]  /*2a20*/  IMAD.U32 R5, RZ, RZ, UR5 ;  /* 0x00000005ff057e24 */ /* 0x000fce000f8e00ff */
[----:B------:R-:W-:-:S07]  /*2a30*/  LEPC R20, `(.L_x_65) ;  /* 0x000000001014794e */ /* 0x000fce0000000000 */
[----:B0-----:R-:W-:Y:S05]  /*2a40*/  CALL.ABS.NOINC R2 ;  /* 0x0000000002007343 */ /* 0x001fea0003c00000 */
.L_x_65:
[----:B------:R-:W-:-:S07]  /*2a50*/  VIADD R22, R22, 0x4 ;  /* 0x0000000416167836 */ /* 0x000fce0000000000 */
.L_x_57:
[----:B------:R-:W-:-:S13]  /*2a60*/  ISETP.NE.AND P0, PT, R16, RZ, PT ;  /* 0x000000ff1000720c */ /* 0x000fda0003f05270 */
[----:B------:R-:W-:Y:S05]  /*2a70*/  @!P0 EXIT ;  /* 0x000000000000894d */ /* 0x000fea0003800000 */
[----:B------:R-:W-:-:S13]  /*2a80*/  ISETP.NE.AND P0, PT, R16, 0x1, PT ;  /* 0x000000011000780c */ /* 0x000fda0003f05270 */
[----:B------:R-:W-:Y:S05]  /*2a90*/  @!P0 BRA `(.L_x_66) ;  /* 0x00000000008c8947 */ /* 0x000fea0003800000 */
[----:B------:R-:W-:Y:S01]  /*2aa0*/  MOV R2, 0x0 ;  /* 0x0000000000027802 */ /* 0x000fe20000000f00 */
[----:B------:R0:W-:Y:S01]  /*2ab0*/  STL [R1], R22 ;  /* 0x0000001601007387 */ /* 0x0001e20000100800 */
[----:B------:R-:W1:Y:S01]  /*2ac0*/  LDCU.64 UR4, c[0x4][0x8] ;  /* 0x01000100ff0477ac */ /* 0x000e620008000a00 */
[----:B------:R-:W-:Y:S01]  /*2ad0*/  IMAD.MOV.U32 R6, RZ, RZ, R19 ;  /* 0x000000ffff067224 */ /* 0x000fe200078e0013 */
[----:B------:R0:W2:Y:S01]  /*2ae0*/  LDC.64 R8, c[0x4][R2] ;  /* 0x0100000002087b82 */ /* 0x0000a20000000a00 */
[----:B------:R-:W-:Y:S02]  /*2af0*/  MOV R7, R18 ;  /* 0x0000001200077202 */ /* 0x000fe40000000f00 */
[----:B-1----:R-:W-:Y:S01]  /*2b00*/  MOV R4, UR4 ;  /* 0x0000000400047c02 */ /* 0x002fe20008000f00 */
[----:B0-----:R-:W-:-:S07]  /*2b10*/  IMAD.U32 R5, RZ, RZ, UR5 ;  /* 0x00000005ff057e24 */ /* 0x001fce000f8e00ff */
[----:B------:R-:W-:-:S07]  /*2b20*/  LEPC R20, `(.L_x_67) ;  /* 0x000000001014794e */ /* 0x000fce0000000000 */
[----:B--2---:R-:W-:Y:S05]  /*2b30*/  CALL.ABS.NOINC R8 ;  /* 0x0000000008007343 */ /* 0x004fea0003c00000 */
.L_x_67:
[----:B------:R0:W1:Y:S01]  /*2b40*/  LDC.64 R8, c[0x4][R2] ;  /* 0x0100000002087b82 */ /* 0x0000620000000a00 */
[----:B------:R-:W2:Y:S01]  /*2b50*/  LDCU.64 UR4, c[0x4][0x18] ;  /* 0x01000300ff0477ac */ /* 0x000ea20008000a00 */
[----:B------:R-:W-:Y:S01]  /*2b60*/  CS2R R6, SRZ ;  /* 0x0000000000067805 */ /* 0x000fe2000001ff00 */
[----:B--2---:R-:W-:Y:S02]  /*2b70*/  IMAD.U32 R4, RZ, RZ, UR4 ;  /* 0x00000004ff047e24 */ /* 0x004fe4000f8e00ff */
[----:B0-----:R-:W-:-:S07]  /*2b80*/  IMAD.U32 R5, RZ, RZ, UR5 ;  /* 0x00000005ff057e24 */ /* 0x001fce000f8e00ff */
[----:B------:R-:W-:-:S07]  /*2b90*/  LEPC R20, `(.L_x_68) ;  /* 0x000000001014794e */ /* 0x000fce0000000000 */
[----:B-1----:R-:W-:Y:S05]  /*2ba0*/  CALL.ABS.NOINC R8 ;  /* 0x0000000008007343 */ /* 0x002fea0003c00000 */
.L_x_68:
        /* <DEDUP_REMOVED lines=10> */
.L_x_69:
[----:B------:R-:W0:Y:S01]  /*2c50*/  LDC.64 R2, c[0x4][R2] ;  /* 0x0100000002027b82 */ /* 0x000e220000000a00 */
[----:B------:R-:W1:Y:S01]  /*2c60*/  LDCU.64 UR4, c[0x4][0x18] ;  /* 0x01000300ff0477ac */ /* 0x000e620008000a00 */
[----:B------:R-:W-:Y:S01]  /*2c70*/  CS2R R6, SRZ ;  /* 0x0000000000067805 */ /* 0x000fe2000001ff00 */
[----:B-1----:R-:W-:Y:S01]  /*2c80*/  IMAD.U32 R4, RZ, RZ, UR4 ;  /* 0x00000004ff047e24 */ /* 0x002fe2000f8e00ff */
[----:B------:R-:W-:-:S07]  /*2c90*/  MOV R5, UR5 ;  /* 0x0000000500057c02 */ /* 0x000fce0008000f00 */
[----:B------:R-:W-:-:S07]  /*2ca0*/  LEPC R20, `(.L_x_70) ;  /* 0x000000001014794e */ /* 0x000fce0000000000 */
[----:B0-----:R-:W-:Y:S05]  /*2cb0*/  CALL.ABS.NOINC R2 ;  /* 0x0000000002007343 */ /* 0x001fea0003c00000 */
.L_x_70:
[----:B------:R-:W-:-:S07]  /*2cc0*/  VIADD R22, R22, 0x2 ;  /* 0x0000000216167836 */ /* 0x000fce0000000000 */
.L_x_66:
[----:B------:R-:W0:Y:S02]  /*2cd0*/  LDC R0, c[0x0][0x388] ;  /* 0x0000e200ff007b82 */ /* 0x000e240000000800 */
[----:B0-----:R-:W-:-:S04]  /*2ce0*/  LOP3.LUT R0, R0, 0x1, RZ, 0xc0, !PT ;  /* 0x0000000100007812 */ /* 0x001fc800078ec0ff */
[----:B------:R-:W-:-:S13]  /*2cf0*/  ISETP.NE.U32.AND P0, PT, R0, 0x1, PT ;  /* 0x000000010000780c */ /* 0x000fda0003f05070 */
[----:B------:R-:W-:Y:S05]  /*2d00*/  @P0 EXIT ;  /* 0x000000000000094d */ /* 0x000fea0003800000 */
        /* <DEDUP_REMOVED lines=10> */
.L_x_71:
[----:B------:R-:W0:Y:S01]  /*2db0*/  LDC.64 R2, c[0x4][R2] ;  /* 0x0100000002027b82 */ /* 0x000e220000000a00 */
[----:B------:R-:W1:Y:S01]  /*2dc0*/  LDCU.64 UR4, c[0x4][0x18] ;  /* 0x01000300ff0477ac */ /* 0x000e620008000a00 */
[----:B------:R-:W-:Y:S02]  /*2dd0*/  CS2R R6, SRZ ;  /* 0x0000000000067805 */ /* 0x000fe4000001ff00 */
[----:B-1----:R-:W-:Y:S01]  /*2de0*/  MOV R4, UR4 ;  /* 0x0000000400047c02 */ /* 0x002fe20008000f00 */
[----:B------:R-:W-:-:S07]  /*2df0*/  IMAD.U32 R5, RZ, RZ, UR5 ;  /* 0x00000005ff057e24 */ /* 0x000fce000f8e00ff */
[----:B------:R-:W-:-:S07]  /*2e00*/  LEPC R20, `(.L_x_72) ;  /* 0x000000001014794e */ /* 0x000fce0000000000 */
[----:B0-----:R-:W-:Y:S05]  /*2e10*/  CALL.ABS.NOINC R2 ;  /* 0x0000000002007343 */ /* 0x001fea0003c00000 */
.L_x_72:
[----:B------:R-:W-:Y:S05]  /*2e20*/  EXIT ;  /* 0x000000000000794d */ /* 0x000fea0003800000 */
.L_x_73:
[----:B------:R-:W-:-:S00]  /*2e30*/  BRA `(.L_x_73) ;  /* 0xfffffffc00fc7947 */ /* 0x000fc0000383ffff */
[----:B------:R-:W-:-:S00]  /*2e40*/  NOP ;  /* 0x0000000000007918 */ /* 0x000fc00000000000 */
        /* <DEDUP_REMOVED lines=11> */
.L_x_74:


//--------------------- .nv.global.init           --------------------------
	.section	.nv.global.init,"aw",@progbits
.nv.global.init:
	.type		$str$2,@object
	.size		$str$2,($str$1 - $str$2)
$str$2:
        /*0000*/ 	.byte	0x0a, 0x00
	.type		$str$1,@object
	.size		$str$1,($str - $str$1)
$str$1:
        /*0002*/ 	.byte	0x25, 0x36, 0x2e, 0x32, 0x66, 0x20, 0x00
	.type		$str,@object
	.size		$str,(.L_0 - $str)
$str:
        /*0009*/ 	.byte	0x52, 0x6f, 0x77, 0x20, 0x25, 0x33, 0x64, 0x3a, 0x00
.L_0:


//--------------------- .nv.shared.reserved.0     --------------------------
	.section	.nv.shared.reserved.0,"aw",@nobits
	.weak		__nv_reservedSMEM_offset_0_alias
	.size		__nv_reservedSMEM_offset_0_alias, 0, 64
	.other		__nv_reservedSMEM_offset_0_alias,@"STO_CUDA_RESERVED_SHARED STV_DEFAULT"
__nv_reservedSMEM_offset_0_alias:
	.zero		0
	.zero		64


//--------------------- .nv.constant0._Z13print_mat_devPfii --------------------------
	.section	.nv.constant0._Z13print_mat_devPfii,"a",@progbits
	.sectionflags	@""
	.align	4
.nv.constant0._Z13print_mat_devPfii:
	.zero		912


//--------------------- SYMBOLS --------------------------

	.type		.nv.reservedSmem.offset0,@object
	.size		.nv.reservedSmem.offset0,0x4
	.type		vprintf,@function
